def matmul_kernel(
    a_ptr,
    b_ptr,
    c_ptr,
    M,
    N,
    K,
    stride_am,
    stride_ak,
    stride_bk,
    stride_bn,
    stride_cm,
    stride_cn,
    BLOCK_M: tl.constexpr,
    BLOCK_N: tl.constexpr,
    BLOCK_K: tl.constexpr,
    GROUP_M: tl.constexpr,
):
    pid = tl.program_id(axis=0)
    num_pid_m = tl.cdiv(M, BLOCK_M)
    num_pid_n = tl.cdiv(N, BLOCK_N)
    num_pid_in_group = GROUP_M * num_pid_n
    group_id = pid // num_pid_in_group
    first_pid_m = group_id * GROUP_M
    group_size_m = min(num_pid_m - first_pid_m, GROUP_M)
    pid_m = first_pid_m + ((pid % num_pid_in_group) % group_size_m)
    pid_n = (pid % num_pid_in_group) // group_size_m

    offs_am = (pid_m * BLOCK_M + tl.arange(0, BLOCK_M)) % M
    offs_bn = (pid_n * BLOCK_N + tl.arange(0, BLOCK_N)) % N
    offs_k = tl.arange(0, BLOCK_K)
    a_ptrs = a_ptr + offs_am[:, None] * stride_am + offs_k[None, :] * stride_ak
    b_ptrs = b_ptr + offs_k[:, None] * stride_bk + offs_bn[None, :] * stride_bn

    acc = tl.zeros((BLOCK_M, BLOCK_N), dtype=tl.float32)
    for kk in range(0, tl.cdiv(K, BLOCK_K)):
        a = tl.load(a_ptrs, mask=offs_k[None, :] < K - kk * BLOCK_K, other=0.0)
        b = tl.load(b_ptrs, mask=offs_k[:, None] < K - kk * BLOCK_K, other=0.0)
        acc = tl.dot(a, b, acc)
        a_ptrs += BLOCK_K * stride_ak
        b_ptrs += BLOCK_K * stride_bk

    c = acc.to(c_ptr.dtype.element_ty)
    offs_cm = pid_m * BLOCK_M + tl.arange(0, BLOCK_M)
    offs_cn = pid_n * BLOCK_N + tl.arange(0, BLOCK_N)
    c_ptrs = c_ptr + offs_cm[:, None] * stride_cm + offs_cn[None, :] * stride_cn
    mask = (offs_cm[:, None] < M) & (offs_cn[None, :] < N)
    tl.store(c_ptrs, c, mask=mask)

# config = {"BLOCK_K": 128, "BLOCK_M": 128, "BLOCK_N": 64, "GROUP_M": 8, "arch": "sm_100", "dtype": "fp8e4m3", "num_ctas": 1, "num_stages": 2, "num_warps": 8}
# arch = sm_100


// ===== COMPILED SASS (sm_100a) =====

	.target	sm_100a

	.elftype	@"ET_EXEC"


//--------------------- .note.nv.tkinfo           --------------------------
	.section	.note.nv.tkinfo,"",@"SHT_NOTE"
	.sectionflags	@"SHF_NOTE_NV_TKINFO"
	.tkinfo
        /*0018*/ 	.word	0x00000081
        /*0030*/ 	.string	""
        /*0030*/ 	.string	"ptxas-blackwell"
        /*0030*/ 	.string	"Cuda compilation tools, release 12.9, V12.9.86"
        /*0030*/ 	.string	"Build cuda_12.9.r12.9/compiler.36037853_0"
        /*0030*/ 	.string	"-v  -suppress-debug-info  -lineinfo  -arch sm_100a "



//--------------------- .note.nv.cuver            --------------------------
	.section	.note.nv.cuver,"",@"SHT_NOTE"
	.sectionflags	@"SHF_NOTE_NV_CUVER"
        /*0018*/ 	.short	0x0001
        /*001a*/ 	.short	0x0064
        /*001c*/ 	.short	0x0001
        /*001e*/ 	.short	0x0000
        /*0020*/ 	.short	0x0001
        /*0022*/ 	.short	0x0000


//--------------------- .nv.info                  --------------------------
	.section	.nv.info,"",@"SHT_CUDA_INFO"
	.align	4


	//----- nvinfo : EIATTR_REGCOUNT
	.align		4
        /*0000*/ 	.byte	0x04, 0x2f
        /*0002*/ 	.short	(.L_4 - .L_3)
	.align		4
.L_3:
        /*0004*/ 	.word	index@(matmul_kernel)
        /*0008*/ 	.word	0x000000ff


	//----- nvinfo : EIATTR_FRAME_SIZE
	.align		4
.L_4:
        /*000c*/ 	.byte	0x04, 0x11
        /*000e*/ 	.short	(.L_6 - .L_5)
	.align		4
.L_5:
        /*0010*/ 	.word	index@($__internal_2_$__cuda_sm10x_tcgen05_guardrail_trap_unallocated_columns_being_dealloced)
        /*0014*/ 	.word	0x000000c8


	//----- nvinfo : EIATTR_FRAME_SIZE
	.align		4
.L_6:
        /*0018*/ 	.byte	0x04, 0x11
        /*001a*/ 	.short	(.L_8 - .L_7)
	.align		4
.L_7:
        /*001c*/ 	.word	index@($__internal_1_$__cuda_sm10x_tcgen05_guardrail_trap_phase_invalid_during_alloc)
        /*0020*/ 	.word	0x000000c8


	//----- nvinfo : EIATTR_FRAME_SIZE
	.align		4
.L_8:
        /*0024*/ 	.byte	0x04, 0x11
        /*0026*/ 	.short	(.L_10 - .L_9)
	.align		4
.L_9:
        /*0028*/ 	.word	index@($__internal_0_$__cuda_sm10x_tcgen05_guardrail_trap_col_being_dealloced_not_returned_by_alloc)
        /*002c*/ 	.word	0x000000c8


	//----- nvinfo : EIATTR_FRAME_SIZE
	.align		4
.L_10:
        /*0030*/ 	.byte	0x04, 0x11
        /*0032*/ 	.short	(.L_12 - .L_11)
	.align		4
.L_11:
        /*0034*/ 	.word	index@(matmul_kernel)
        /*0038*/ 	.word	0x000000c8


	//----- nvinfo : EIATTR_MIN_STACK_SIZE
	.align		4
.L_12:
        /*003c*/ 	.byte	0x04, 0x12
        /*003e*/ 	.short	(.L_14 - .L_13)
	.align		4
.L_13:
        /*0040*/ 	.word	index@(matmul_kernel)
        /*0044*/ 	.word	0x000000c8
.L_14:


//--------------------- .nv.info.matmul_kernel    --------------------------
	.section	.nv.info.matmul_kernel,"",@"SHT_CUDA_INFO"
	.sectionflags	@""
	.align	4


	//----- nvinfo : EIATTR_CUDA_API_VERSION
	.align		4
        /*0000*/ 	.byte	0x04, 0x37
        /*0002*/ 	.short	(.L_16 - .L_15)
.L_15:
        /*0004*/ 	.word	0x00000081


	//----- nvinfo : EIATTR_KPARAM_INFO
	.align		4
.L_16:
        /*0008*/ 	.byte	0x04, 0x17
        /*000a*/ 	.short	(.L_18 - .L_17)
.L_17:
        /*000c*/ 	.word	0x00000000
        /*0010*/ 	.short	0x000d
        /*0012*/ 	.short	0x0048
        /*0014*/ 	.byte	0x00, 0xf4, 0x21, 0x00


	//----- nvinfo : EIATTR_KPARAM_INFO
	.align		4
.L_18:
        /*0018*/ 	.byte	0x04, 0x17
        /*001a*/ 	.short	(.L_20 - .L_19)
.L_19:
        /*001c*/ 	.word	0x00000000
        /*0020*/ 	.short	0x000c
        /*0022*/ 	.short	0x0040
        /*0024*/ 	.byte	0x00, 0xf4, 0x21, 0x00


	//----- nvinfo : EIATTR_KPARAM_INFO
	.align		4
.L_20:
        /*0028*/ 	.byte	0x04, 0x17
        /*002a*/ 	.short	(.L_22 - .L_21)
.L_21:
        /*002c*/ 	.word	0x00000000
        /*0030*/ 	.short	0x000b
        /*0032*/ 	.short	0x0038
        /*0034*/ 	.byte	0x00, 0xf0, 0x11, 0x00


	//----- nvinfo : EIATTR_KPARAM_INFO
	.align		4
.L_22:
        /*0038*/ 	.byte	0x04, 0x17
        /*003a*/ 	.short	(.L_24 - .L_23)
.L_23:
        /*003c*/ 	.word	0x00000000
        /*0040*/ 	.short	0x000a
        /*0042*/ 	.short	0x0034
        /*0044*/ 	.byte	0x00, 0xf0, 0x11, 0x00


	//----- nvinfo : EIATTR_KPARAM_INFO
	.align		4
.L_24:
        /*0048*/ 	.byte	0x04, 0x17
        /*004a*/ 	.short	(.L_26 - .L_25)
.L_25:
        /*004c*/ 	.word	0x00000000
        /*0050*/ 	.short	0x0009
        /*0052*/ 	.short	0x0030
        /*0054*/ 	.byte	0x00, 0xf0, 0x11, 0x00


	//----- nvinfo : EIATTR_KPARAM_INFO
	.align		4
.L_26:
        /*0058*/ 	.byte	0x04, 0x17
        /*005a*/ 	.short	(.L_28 - .L_27)
.L_27:
        /*005c*/ 	.word	0x00000000
        /*0060*/ 	.short	0x0008
        /*0062*/ 	.short	0x002c
        /*0064*/ 	.byte	0x00, 0xf0, 0x11, 0x00


	//----- nvinfo : EIATTR_KPARAM_INFO
	.align		4
.L_28:
        /*0068*/ 	.byte	0x04, 0x17
        /*006a*/ 	.short	(.L_30 - .L_29)
.L_29:
        /*006c*/ 	.word	0x00000000
        /*0070*/ 	.short	0x0007
        /*0072*/ 	.short	0x0028
        /*0074*/ 	.byte	0x00, 0xf0, 0x11, 0x00


	//----- nvinfo : EIATTR_KPARAM_INFO
	.align		4
.L_30:
        /*0078*/ 	.byte	0x04, 0x17
        /*007a*/ 	.short	(.L_32 - .L_31)
.L_31:
        /*007c*/ 	.word	0x00000000
        /*0080*/ 	.short	0x0006
        /*0082*/ 	.short	0x0024
        /*0084*/ 	.byte	0x00, 0xf0, 0x11, 0x00


	//----- nvinfo : EIATTR_KPARAM_INFO
	.align		4
.L_32:
        /*0088*/ 	.byte	0x04, 0x17
        /*008a*/ 	.short	(.L_34 - .L_33)
.L_33:
        /*008c*/ 	.word	0x00000000
        /*0090*/ 	.short	0x0005
        /*0092*/ 	.short	0x0020
        /*0094*/ 	.byte	0x00, 0xf0, 0x11, 0x00


	//----- nvinfo : EIATTR_KPARAM_INFO
	.align		4
.L_34:
        /*0098*/ 	.byte	0x04, 0x17
        /*009a*/ 	.short	(.L_36 - .L_35)
.L_35:
        /*009c*/ 	.word	0x00000000
        /*00a0*/ 	.short	0x0004
        /*00a2*/ 	.short	0x001c
        /*00a4*/ 	.byte	0x00, 0xf0, 0x11, 0x00


	//----- nvinfo : EIATTR_KPARAM_INFO
	.align		4
.L_36:
        /*00a8*/ 	.byte	0x04, 0x17
        /*00aa*/ 	.short	(.L_38 - .L_37)
.L_37:
        /*00ac*/ 	.word	0x00000000
        /*00b0*/ 	.short	0x0003
        /*00b2*/ 	.short	0x0018
        /*00b4*/ 	.byte	0x00, 0xf0, 0x11, 0x00


	//----- nvinfo : EIATTR_KPARAM_INFO
	.align		4
.L_38:
        /*00b8*/ 	.byte	0x04, 0x17
        /*00ba*/ 	.short	(.L_40 - .L_39)
.L_39:
        /*00bc*/ 	.word	0x00000000
        /*00c0*/ 	.short	0x0002
        /*00c2*/ 	.short	0x0010
        /*00c4*/ 	.byte	0x00, 0xf4, 0x21, 0x00


	//----- nvinfo : EIATTR_KPARAM_INFO
	.align		4
.L_40:
        /*00c8*/ 	.byte	0x04, 0x17
        /*00ca*/ 	.short	(.L_42 - .L_41)
.L_41:
        /*00cc*/ 	.word	0x00000000
        /*00d0*/ 	.short	0x0001
        /*00d2*/ 	.short	0x0008
        /*00d4*/ 	.byte	0x00, 0xf4, 0x21, 0x00


	//----- nvinfo : EIATTR_KPARAM_INFO
	.align		4
.L_42:
        /*00d8*/ 	.byte	0x04, 0x17
        /*00da*/ 	.short	(.L_44 - .L_43)
.L_43:
        /*00dc*/ 	.word	0x00000000
        /*00e0*/ 	.short	0x0000
        /*00e2*/ 	.short	0x0000
        /*00e4*/ 	.byte	0x00, 0xf4, 0x21, 0x00


	//----- nvinfo : EIATTR_AT_ENTRY_FRAGMENTS
	.align		4
.L_44:
        /*00e8*/ 	.byte	0x04, 0x4f
        /*00ea*/ 	.short	(.L_46 - .L_45)


	//   ....[0]....
.L_45:
        /*00ec*/ 	.word	0x00000004


	//----- nvinfo : EIATTR_RESERVED_SMEM_USED
	.align		4
.L_46:
        /*00f0*/ 	.byte	0x01, 0x41
	.zero		2


	//----- nvinfo : EIATTR_SPARSE_MMA_MASK
	.align		4
        /*00f4*/ 	.byte	0x03, 0x50
        /*00f6*/ 	.short	0x0000


	//----- nvinfo : EIATTR_TCGEN05_1CTA_USED
	.align		4
        /*00f8*/ 	.byte	0x01, 0x51
	.zero		2


	//----- nvinfo : EIATTR_MAXREG_COUNT
	.align		4
        /*00fc*/ 	.byte	0x03, 0x1b
        /*00fe*/ 	.short	0x00ff


	//----- nvinfo : EIATTR_NUM_BARRIERS
	.align		4
        /*0100*/ 	.byte	0x02, 0x4c
        /*0102*/ 	.byte	0x01
	.zero		1


	//----- nvinfo : EIATTR_ANNOTATIONS
	.align		4
        /*0104*/ 	.byte	0x04, 0x55
        /*0106*/ 	.short	(.L_48 - .L_47)


	//   ....[0]....
.L_47:
        /*0108*/ 	.word	0x00000001
        /*010c*/ 	.byte	0xb0, 0x0a, 0x00, 0x00, 0x01, 0x00, 0x00, 0x00, 0x10, 0x0b, 0x00, 0x00, 0x01, 0x00, 0x00, 0x00
        /* <DEDUP_REMOVED lines=54> */
        /*047c*/ 	.byte	0x90, 0xbc, 0x00, 0x00, 0x01, 0x00, 0x00, 0x00, 0xe0, 0xbc, 0x00, 0x00


	//----- nvinfo : EIATTR_INT_WARP_WIDE_INSTR_OFFSETS
	.align		4
.L_48:
        /*0488*/ 	.byte	0x04, 0x31
        /*048a*/ 	.short	(.L_50 - .L_49)


	//   ....[0]....
.L_49:
        /*048c*/ 	.word	0x000016f0


	//   ....[1]....
        /*0490*/ 	.word	0x00001700


	//   ....[2]....
        /*0494*/ 	.word	0x00004b50


	//   ....[3]....
        /*0498*/ 	.word	0x0000c270


	//   ....[4]....
        /*049c*/ 	.word	0x0000c2c0


	//----- nvinfo : EIATTR_COOP_GROUP_MASK_REGIDS
	.align		4
.L_50:
        /*04a0*/ 	.byte	0x04, 0x29
        /*04a2*/ 	.short	(.L_52 - .L_51)


	//   ....[0]....
.L_51:
        /*04a4*/ 	.word	0xffffffff


	//   ....[1]....
        /*04a8*/ 	.word	0xffffffff


	//   ....[2]....
        /*04ac*/ 	.word	0xffffffff


	//   ....[3]....
        /*04b0*/ 	.word	0xffffffff


	//----- nvinfo : EIATTR_COOP_GROUP_INSTR_OFFSETS
	.align		4
.L_52:
        /*04b4*/ 	.byte	0x04, 0x28
        /*04b6*/ 	.short	(.L_54 - .L_53)


	//   ....[0]....
.L_53:
        /*04b8*/ 	.word	0x00000080


	//   ....[1]....
        /*04bc*/ 	.word	0x00000340


	//   ....[2]....
        /*04c0*/ 	.word	0x0000c100


	//   ....[3]....
        /*04c4*/ 	.word	0x0000c370


	//----- nvinfo : EIATTR_VRC_CTA_INIT_COUNT
	.align		4
.L_54:
        /*04c8*/ 	.byte	0x02, 0x4a
        /*04ca*/ 	.byte	0x80
	.zero		1


	//----- nvinfo : EIATTR_MBARRIER_INSTR_OFFSETS
	.align		4
        /*04cc*/ 	.byte	0x04, 0x39
        /*04ce*/ 	.short	(.L_56 - .L_55)


	//   ....[0]....
.L_55:
        /*04d0*/ 	.word	0x00001840
        /*04d4*/ 	.word	0x000000ff
        /*04d8*/ 	.word	0x00000000
        /*04dc*/ 	.short	0x0100
        /*04de*/ 	.byte	0x06
	.zero		1


	//   ....[1]....
        /*04e0*/ 	.word	0x00004bb0
        /*04e4*/ 	.word	0x000000ff
        /*04e8*/ 	.word	0x0000c008
        /*04ec*/ 	.short	0x0100
        /*04ee*/ 	.byte	0x09
	.zero		1


	//   ....[2]....
        /*04f0*/ 	.word	0x00006d80
        /*04f4*/ 	.word	0x000000ff
        /*04f8*/ 	.word	0x00000000
        /*04fc*/ 	.short	0x010a
        /*04fe*/ 	.byte	0x06
	.zero		1


	//   ....[3]....
        /*0500*/ 	.word	0x0000ab80
        /*0504*/ 	.word	0x000000ff
        /*0508*/ 	.word	0x00000000
        /*050c*/ 	.short	0x010a
        /*050e*/ 	.byte	0x06
	.zero		1


	//   ....[4]....
        /*0510*/ 	.word	0x0000ac20
        /*0514*/ 	.word	0x000000ff
        /*0518*/ 	.word	0x0000c000
        /*051c*/ 	.short	0x0108
        /*051e*/ 	.byte	0x09
	.zero		1


	//   ....[5]....
        /*0520*/ 	.word	0x0000ac80
        /*0524*/ 	.word	0x000000ff
        /*0528*/ 	.word	0x0000c008
        /*052c*/ 	.short	0x0108
        /*052e*/ 	.byte	0x09
	.zero		1


	//   ....[6]....
        /*0530*/ 	.word	0x0000c390
        /*0534*/ 	.word	0x000000ff
        /*0538*/ 	.word	0x00000000
        /*053c*/ 	.short	0x010a
        /*053e*/ 	.byte	0x06
	.zero		1


	//   ....[7]....
        /*0540*/ 	.word	0x0000c3c0
        /*0544*/ 	.word	0x000000ff
        /*0548*/ 	.word	0x00000000
        /*054c*/ 	.short	0x010a
        /*054e*/ 	.byte	0x06
	.zero		1


	//----- nvinfo : EIATTR_NUM_MBARRIERS
	.align		4
.L_56:
        /*0550*/ 	.byte	0x03, 0x38
        /*0552*/ 	.short	0x0002


	//----- nvinfo : EIATTR_EXIT_INSTR_OFFSETS
	.align		4
        /*0554*/ 	.byte	0x04, 0x1c
        /*0556*/ 	.short	(.L_58 - .L_57)


	//   ....[0]....
.L_57:
        /*0558*/ 	.word	0x0000c380


	//----- nvinfo : EIATTR_REQNTID
	.align		4
.L_58:
        /*055c*/ 	.byte	0x04, 0x10
        /*055e*/ 	.short	(.L_60 - .L_59)
.L_59:
        /*0560*/ 	.word	0x00000100
        /*0564*/ 	.word	0x00000001
        /*0568*/ 	.word	0x00000001


	//----- nvinfo : EIATTR_CRS_STACK_SIZE
	.align		4
.L_60:
        /*056c*/ 	.byte	0x04, 0x1e
        /*056e*/ 	.short	(.L_62 - .L_61)
.L_61:
        /*0570*/ 	.word	0x00000000


	//----- nvinfo : EIATTR_CBANK_PARAM_SIZE
	.align		4
.L_62:
        /*0574*/ 	.byte	0x03, 0x19
        /*0576*/ 	.short	0x0050


	//----- nvinfo : EIATTR_PARAM_CBANK
	.align		4
        /*0578*/ 	.byte	0x04, 0x0a
        /*057a*/ 	.short	(.L_64 - .L_63)
	.align		4
.L_63:
        /*057c*/ 	.word	index@(.nv.constant0.matmul_kernel)
        /*0580*/ 	.short	0x0380
        /*0582*/ 	.short	0x0050


	//----- nvinfo : EIATTR_SW_WAR
	.align		4
.L_64:
        /*0584*/ 	.byte	0x04, 0x36
        /*0586*/ 	.short	(.L_66 - .L_65)
.L_65:
        /*0588*/ 	.word	0x00000008
.L_66:


//--------------------- .nv.compat                --------------------------
	.section	.nv.compat,"",@"SHT_CUDA_COMPAT_INFO"
	.align	4
        /*0000*/ 	.byte	0x02, 0x02, 0x02, 0x00, 0x02, 0x05, 0x05, 0x00, 0x02, 0x03, 0x00, 0x00, 0x02, 0x06, 0x01, 0x00


//--------------------- .nv.callgraph             --------------------------
	.section	.nv.callgraph,"",@"SHT_CUDA_CALLGRAPH"
	.align	4
	.sectionentsize	8
	.align		4
        /*0000*/ 	.word	0x00000000
	.align		4
        /*0004*/ 	.word	0xffffffff
	.align		4
        /*0008*/ 	.word	0x00000000
	.align		4
        /*000c*/ 	.word	0xfffffffe
	.align		4
        /*0010*/ 	.word	0x00000000
	.align		4
        /*0014*/ 	.word	0xfffffffd
	.align		4
        /*0018*/ 	.word	0x00000000
	.align		4
        /*001c*/ 	.word	0xfffffffc


//--------------------- .text.matmul_kernel       --------------------------
	.section	.text.matmul_kernel,"ax",@progbits
	.align	128
        .global         matmul_kernel
        .type           matmul_kernel,@function
        .size           matmul_kernel,(.L_x_20 - matmul_kernel)
        .other          matmul_kernel,@"STO_CUDA_ENTRY STV_DEFAULT"
matmul_kernel:
.text.matmul_kernel:
[----:B------:R-:W0:Y:S01]  /*0000*/  LDC R1, c[0x0][0x37c] ;  /* 0x0000df00ff017b82 */ /* 0x000e220000000800 */
[----:B------:R-:W1:Y:S01]  /*0010*/  S2R R0, SR_TID.X ;  /* 0x0000000000007919 */ /* 0x000e620000002100 */
[----:B0-----:R-:W-:Y:S01]  /*0020*/  VIADD R1, R1, 0xffffff38 ;  /* 0xffffff3801017836 */ /* 0x001fe20000000000 */
[----:B------:R-:W0:Y:S01]  /*0030*/  LDCU.64 UR20, c[0x0][0x358] ;  /* 0x00006b00ff1477ac */ /* 0x000e220008000a00 */
[----:B-1----:R-:W-:-:S13]  /*0040*/  ISETP.GE.U32.AND P0, PT, R0, 0x20, PT ;  /* 0x000000200000780c */ /* 0x002fda0003f06070 */
[----:B------:R-:W-:Y:S02]  /*0050*/  VOTEU.ANY UP0, P0 ;  /* 0x0000000000ff7886 */ /* 0x000fe40000000100 */
[----:B------:R-:W-:Y:S05]  /*0060*/  BRA.U UP0, `(.L_x_0) ;  /* 0x0000000100b87547 */ /* 0x000fea000b800000 */
[----:B------:R-:W1:Y:S01]  /*0070*/  S2UR UR6, SR_CgaCtaId ;  /* 0x00000000000679c3 */ /* 0x000e620000008800 */
[----:B------:R-:W-:Y:S01]  /*0080*/  NOP ;  /* 0x0000000000007918 */ /* 0x000fe20000000000 */
[----:B------:R-:W-:Y:S02]  /*0090*/  UMOV UR4, 0x40 ;  /* 0x0000004000047882 */ /* 0x000fe40000000000 */
[----:B-1----:R-:W-:-:S09]  /*00a0*/  ULEA UR4, UR6, UR4, 0x18 ;  /* 0x0000000406047291 */ /* 0x002fd2000f8ec0ff */
[----:B------:R-:W1:Y:S01]  /*00b0*/  LDS.U8 R0, [UR4] ;  /* 0x00000004ff007984 */ /* 0x000e620008000000 */
[----:B------:R-:W-:Y:S02]  /*00c0*/  UMOV UR4, 0x400 ;  /* 0x0000040000047882 */ /* 0x000fe40000000000 */
[----:B------:R-:W-:Y:S01]  /*00d0*/  ULEA UR4, UR6, UR4, 0x18 ;  /* 0x0000000406047291 */ /* 0x000fe2000f8ec0ff */
[----:B-1----:R-:W-:-:S13]  /*00e0*/  ISETP.NE.AND P0, PT, R0, RZ, PT ;  /* 0x000000ff0000720c */ /* 0x002fda0003f05270 */
[----:B------:R-:W-:Y:S05]  /*00f0*/  @P0 BRA `(.L_x_1) ;  /* 0x00000000007c0947 */ /* 0x000fea0003800000 */
[----:B------:R-:W-:-:S13]  /*0100*/  ELECT P0, URZ, PT ;  /* 0x0000000000ff782f */ /* 0x000fda0003800000 */
[----:B------:R-:W-:Y:S05]  /*0110*/  @!P0 BRA `(.L_x_2) ;  /* 0x0000000000848947 */ /* 0x000fea0003800000 */
[----:B------:R-:W-:Y:S01]  /*0120*/  UMOV UR5, 0x2 ;  /* 0x0000000200057882 */ /* 0x000fe20000000000 */
[----:B------:R-:W-:Y:S02]  /*0130*/  IMAD.MOV.U32 R4, RZ, RZ, 0x1 ;  /* 0x00000001ff047424 */ /* 0x000fe400078e00ff */
[----:B------:R-:W-:Y:S02]  /*0140*/  IMAD.MOV.U32 R5, RZ, RZ, 0x3 ;  /* 0x00000003ff057424 */ /* 0x000fe400078e00ff */
[----:B------:R-:W-:Y:S04]  /*0150*/  DEPBAR.LE SB1, 0x36 ;  /* 0x00009d800000791a */ /* 0x000fe80000000000 */
[----:B------:R-:W1:Y:S02]  /*0160*/  UTCATOMSWS.FIND_AND_SET.ALIGN UP1, UR5, UR5 ;  /* 0x00000005000575e3 */ /* 0x000e640008020800 */
[----:B-1----:R-:W-:-:S04]  /*0170*/  PLOP3.LUT P0, PT, PT, PT, UP1, 0x80, 0x8 ;  /* 0x000000000008781c */ /* 0x002fc80003f0f018 */
[----:B------:R-:W-:-:S04]  /*0180*/  SEL R0, RZ, 0xffffffff, !P0 ;  /* 0xffffffffff007807 */ /* 0x000fc80004000000 */
[----:B------:R-:W-:Y:S01]  /*0190*/  ISETP.NE.AND P0, PT, R0, RZ, PT ;  /* 0x000000ff0000720c */ /* 0x000fe20003f05270 */
[----:B------:R-:W-:-:S12]  /*01a0*/  IMAD.U32 R0, RZ, RZ, UR5 ;  /* 0x00000005ff007e24 */ /* 0x000fd8000f8e00ff */
[----:B------:R-:W-:Y:S05]  /*01b0*/  @P0 BRA `(.L_x_3) ;  /* 0x0000000000240947 */ /* 0x000fea0003800000 */
.L_x_4:
[----:B------:R-:W-:Y:S05]  /*01c0*/  NANOSLEEP 0x64 ;  /* 0x000000640000795d */ /* 0x000fea0003800000 */
[----:B------:R-:W-:-:S05]  /*01d0*/  UMOV UR5, 0x2 ;  /* 0x0000000200057882 */ /* 0x000fca0000000000 */
[----:B------:R-:W-:Y:S04]  /*01e0*/  DEPBAR.LE SB1, 0x36 ;  /* 0x00009d800000791a */ /* 0x000fe80000000000 */
[----:B------:R-:W1:Y:S02]  /*01f0*/  UTCATOMSWS.FIND_AND_SET.ALIGN UP1, UR5, UR5 ;  /* 0x00000005000575e3 */ /* 0x000e640008020800 */
[----:B-1----:R-:W-:-:S04]  /*0200*/  PLOP3.LUT P0, PT, PT, PT, UP1, 0x80, 0x8 ;  /* 0x000000000008781c */ /* 0x002fc80003f0f018 */
[----:B------:R-:W-:-:S04]  /*0210*/  SEL R0, RZ, 0xffffffff, !P0 ;  /* 0xffffffffff007807 */ /* 0x000fc80004000000 */
[----:B------:R-:W-:Y:S01]  /*0220*/  ISETP.NE.AND P0, PT, R0, RZ, PT ;  /* 0x000000ff0000720c */ /* 0x000fe20003f05270 */
[----:B------:R-:W-:-:S12]  /*0230*/  IMAD.U32 R0, RZ, RZ, UR5 ;  /* 0x00000005ff007e24 */ /* 0x000fd8000f8e00ff */
[----:B------:R-:W-:Y:S05]  /*0240*/  @!P0 BRA `(.L_x_4) ;  /* 0xfffffffc00dc8947 */ /* 0x000fea000383ffff */
.L_x_3:
[C---:B------:R-:W-:Y:S01]  /*0250*/  VIADD R3, R0.reuse, 0x10 ;  /* 0x0000001000037836 */ /* 0x040fe20000000000 */
[----:B------:R-:W-:Y:S01]  /*0260*/  UMOV UR5, 0x50 ;  /* 0x0000005000057882 */ /* 0x000fe20000000000 */
[----:B------:R-:W-:Y:S01]  /*0270*/  SHF.L.U32 R2, R5, R0, RZ ;  /* 0x0000000005027219 */ /* 0x000fe200000006ff */
[----:B------:R-:W-:Y:S01]  /*0280*/  ULEA UR5, UR6, UR5, 0x18 ;  /* 0x0000000506057291 */ /* 0x000fe2000f8ec0ff */
[----:B------:R-:W-:Y:S01]  /*0290*/  IMAD.SHL.U32 R0, R0, 0x20, RZ ;  /* 0x0000002000007824 */ /* 0x000fe200078e00ff */
[----:B------:R-:W-:-:S04]  /*02a0*/  SHF.L.U32 R3, R4, R3, RZ ;  /* 0x0000000304037219 */ /* 0x000fc800000006ff */
[----:B------:R-:W-:-:S05]  /*02b0*/  LOP3.LUT R2, R3, R2, RZ, 0xfc, !PT ;  /* 0x0000000203027212 */ /* 0x000fca00078efcff */
[----:B------:R1:W-:Y:S04]  /*02c0*/  ATOMS.OR RZ, [UR5], R2 ;  /* 0x00000002ffff798c */ /* 0x0003e8000b000005 */
[----:B------:R1:W-:Y:S01]  /*02d0*/  STS [UR4], R0 ;  /* 0x00000000ff007988 */ /* 0x0003e20008000804 */
[----:B------:R-:W-:Y:S05]  /*02e0*/  BRA `(.L_x_2) ;  /* 0x0000000000107947 */ /* 0x000fea0003800000 */
.L_x_1:
[----:B------:R-:W-:Y:S01]  /*02f0*/  IMAD.MOV.U32 R0, RZ, RZ, -0x1 ;  /* 0xffffffffff007424 */ /* 0x000fe200078e00ff */
[----:B------:R-:W-:-:S04]  /*0300*/  MOV R2, 0x330 ;  /* 0x0000033000027802 */ /* 0x000fc80000000f00 */
[----:B------:R1:W-:Y:S03]  /*0310*/  STS [UR4], R0 ;  /* 0x00000000ff007988 */ /* 0x0003e60008000804 */
[----:B01----:R-:W-:Y:S05]  /*0320*/  CALL.REL.NOINC `($__internal_1_$__cuda_sm10x_tcgen05_guardrail_trap_phase_invalid_during_alloc) ;  /* 0x000000c0003c7944 */ /* 0x003fea0003c00000 */
.L_x_2:
[----:B------:R-:W-:Y:S05]  /*0330*/  WARPSYNC.ALL ;  /* 0x0000000000007948 */ /* 0x000fea0003800000 */
[----:B------:R-:W-:Y:S01]  /*0340*/  NOP ;  /* 0x0000000000007918 */ /* 0x000fe20000000000 */
.L_x_0:
[----:B------:R-:W2:Y:S01]  /*0350*/  LDC.64 R98, c[0x0][0x398] ;  /* 0x0000e600ff627b82 */ /* 0x000ea20000000a00 */
[----:B------:R-:W3:Y:S01]  /*0360*/  S2R R5, SR_CTAID.X ;  /* 0x0000000000057919 */ /* 0x000ee20000002500 */
[----:B------:R-:W4:Y:S01]  /*0370*/  LDCU UR22, c[0x0][0x3a0] ;  /* 0x00007400ff1677ac */ /* 0x000f220008000800 */
[----:B------:R-:W-:Y:S01]  /*0380*/  PRMT R100, RZ, 0x7610, R100 ;  /* 0x00007610ff647816 */ /* 0x000fe20000000064 */
[----:B------:R-:W5:Y:S01]  /*0390*/  S2R R216, SR_TID.X ;  /* 0x0000000000d87919 */ /* 0x000f620000002100 */
[----:B------:R-:W-:Y:S01]  /*03a0*/  UMOV UR9, 0x400 ;  /* 0x0000040000097882 */ /* 0x000fe20000000000 */
[----:B------:R-:W1:Y:S02]  /*03b0*/  LDCU.64 UR12, c[0x0][0x3a8] ;  /* 0x00007500ff0c77ac */ /* 0x000e640008000a00 */
[----:B------:R-:W0:Y:S01]  /*03c0*/  S2UR UR7, SR_CgaCtaId ;  /* 0x00000000000779c3 */ /* 0x000e220000008800 */
[----:B------:R-:W-:Y:S01]  /*03d0*/  PRMT R114, RZ, 0x7610, R114 ;  /* 0x00007610ff727816 */ /* 0x000fe20000000072 */
[----:B------:R-:W0:Y:S01]  /*03e0*/  LDCU UR15, c[0x0][0x3a4] ;  /* 0x00007480ff0f77ac */ /* 0x000e220008000800 */
[----:B------:R-:W-:Y:S01]  /*03f0*/  UMOV UR11, 0x1 ;  /* 0x00000001000b7882 */ /* 0x000fe20000000000 */
[----:B------:R-:W0:Y:S01]  /*0400*/  LDCU.128 UR16, c[0x0][0x380] ;  /* 0x00007000ff1077ac */ /* 0x000e220008000c00 */
[----:B----4-:R-:W-:Y:S01]  /*0410*/  UIADD3 UR24, UPT, UPT, UR22, 0x7f, URZ ;  /* 0x0000007f16187890 */ /* 0x010fe2000fffe0ff */
[----:B-12---:R-:W-:Y:S01]  /*0420*/  VIADD R0, R99, 0x3f ;  /* 0x0000003f63007836 */ /* 0x006fe20000000000 */
[----:B------:R-:W-:-:S02]  /*0430*/  IABS R157, R99 ;  /* 0x00000063009d7213 */ /* 0x000fc40000000000 */
[----:B------:R-:W-:Y:S01]  /*0440*/  UISETP.GT.AND UP1, UPT, UR24, 0x7f, UPT ;  /* 0x0000007f1800788c */ /* 0x000fe2000bf24270 */
[----:B------:R-:W-:Y:S01]  /*0450*/  IMAD.U32 R67, RZ, RZ, UR12 ;  /* 0x0000000cff437e24 */ /* 0x000fe2000f8e00ff */
[----:B------:R-:W-:Y:S01]  /*0460*/  SHF.R.S32.HI R3, RZ, 0x1f, R0 ;  /* 0x0000001fff037819 */ /* 0x000fe20000011400 */
[----:B------:R-:W-:Y:S01]  /*0470*/  IMAD.U32 R94, RZ, RZ, UR12 ;  /* 0x0000000cff5e7e24 */ /* 0x000fe2000f8e00ff */
[----:B0-----:R-:W-:Y:S02]  /*0480*/  ULEA UR9, UR7, UR9, 0x18 ;  /* 0x0000000907097291 */ /* 0x001fe4000f8ec0ff */
[----:B------:R-:W-:Y:S01]  /*0490*/  LEA.HI R3, R3, R0, RZ, 0x6 ;  /* 0x0000000003037211 */ /* 0x000fe200078f30ff */
[----:B------:R-:W-:Y:S01]  /*04a0*/  IMAD.U32 R15, RZ, RZ, UR12 ;  /* 0x0000000cff0f7e24 */ /* 0x000fe2000f8e00ff */
[----:B---3--:R-:W-:Y:S01]  /*04b0*/  IABS R8, R5 ;  /* 0x0000000500087213 */ /* 0x008fe20000000000 */
[----:B------:R-:W-:Y:S01]  /*04c0*/  UIADD3 UR6, UPT, UPT, UR9, 0xc000, URZ ;  /* 0x0000c00009067890 */ /* 0x000fe2000fffe0ff */
[----:B------:R-:W-:-:S02]  /*04d0*/  SHF.R.S32.HI R3, RZ, 0x6, R3 ;  /* 0x00000006ff037819 */ /* 0x000fc40000011403 */
[----:B-----5:R-:W-:Y:S02]  /*04e0*/  SHF.R.U32.HI R135, RZ, 0x7, R216 ;  /* 0x00000007ff877819 */ /* 0x020fe400000116d8 */
[----:B------:R-:W-:Y:S01]  /*04f0*/  LOP3.LUT R236, R216, 0x7f, RZ, 0xc0, !PT ;  /* 0x0000007fd8ec7812 */ /* 0x000fe200078ec0ff */
[----:B------:R-:W-:Y:S01]  /*0500*/  IMAD.SHL.U32 R4, R3, 0x8, RZ ;  /* 0x0000000803047824 */ /* 0x000fe200078e00ff */
[----:B------:R-:W-:-:S04]  /*0510*/  SGXT.U32 R135, R135, 0x1 ;  /* 0x000000018787781a */ /* 0x000fc80000000000 */
[-C--:B------:R-:W-:Y:S02]  /*0520*/  IABS R7, R4.reuse ;  /* 0x0000000400077213 */ /* 0x080fe40000000000 */
[----:B------:R-:W-:Y:S02]  /*0530*/  IABS R10, R4 ;  /* 0x00000004000a7213 */ /* 0x000fe40000000000 */
[----:B------:R-:W0:Y:S08]  /*0540*/  I2F.RP R0, R7 ;  /* 0x0000000700007306 */ /* 0x000e300000209400 */
[----:B0-----:R-:W0:Y:S02]  /*0550*/  MUFU.RCP R0, R0 ;  /* 0x0000000000007308 */ /* 0x001e240000001000 */
[----:B0-----:R-:W-:-:S02]  /*0560*/  VIADD R2, R0, 0xffffffe ;  /* 0x0ffffffe00027836 */ /* 0x001fc40000000000 */
[----:B------:R-:W-:-:S04]  /*0570*/  IMAD.MOV R0, RZ, RZ, -R10 ;  /* 0x000000ffff007224 */ /* 0x000fc800078e0a0a */
[----:B------:R0:W1:Y:S02]  /*0580*/  F2I.FTZ.U32.TRUNC.NTZ R3, R2 ;  /* 0x0000000200037305 */ /* 0x000064000021f000 */
[----:B0-----:R-:W-:Y:S02]  /*0590*/  IMAD.MOV.U32 R2, RZ, RZ, RZ ;  /* 0x000000ffff027224 */ /* 0x001fe400078e00ff */
[----:B-1----:R-:W-:-:S04]  /*05a0*/  IMAD.MOV R6, RZ, RZ, -R3 ;  /* 0x000000ffff067224 */ /* 0x002fc800078e0a03 */
[----:B------:R-:W-:Y:S02]  /*05b0*/  IMAD R9, R6, R7, RZ ;  /* 0x0000000706097224 */ /* 0x000fe400078e02ff */
[----:B------:R-:W-:Y:S02]  /*05c0*/  IMAD.MOV.U32 R6, RZ, RZ, R8 ;  /* 0x000000ffff067224 */ /* 0x000fe400078e0008 */
[----:B------:R-:W-:Y:S01]  /*05d0*/  IMAD.HI.U32 R3, R3, R9, R2 ;  /* 0x0000000903037227 */ /* 0x000fe200078e0002 */
[----:B------:R-:W-:-:S05]  /*05e0*/  IABS R9, R98 ;  /* 0x0000006200097213 */ /* 0x000fca0000000000 */
[----:B------:R-:W-:-:S04]  /*05f0*/  IMAD.HI.U32 R3, R3, R6, RZ ;  /* 0x0000000603037227 */ /* 0x000fc800078e00ff */
[----:B------:R-:W-:Y:S01]  /*0600*/  IMAD R0, R3, R0, R6 ;  /* 0x0000000003007224 */ /* 0x000fe200078e0206 */
[----:B------:R-:W-:Y:S04]  /*0610*/  BAR.SYNC.DEFER_BLOCKING 0x0 ;  /* 0x0000000000007b1d */ /* 0x000fe80000010000 */
[----:B------:R-:W-:-:S13]  /*0620*/  ISETP.GT.U32.AND P1, PT, R7, R0, PT ;  /* 0x000000000700720c */ /* 0x000fda0003f24070 */
[----:B------:R-:W-:Y:S02]  /*0630*/  @!P1 IMAD.IADD R0, R0, 0x1, -R7 ;  /* 0x0000000100009824 */ /* 0x000fe400078e0a07 */
[----:B------:R-:W-:Y:S01]  /*0640*/  @!P1 VIADD R3, R3, 0x1 ;  /* 0x0000000103039836 */ /* 0x000fe20000000000 */
[----:B------:R-:W-:Y:S02]  /*0650*/  ISETP.NE.AND P1, PT, R4, RZ, PT ;  /* 0x000000ff0400720c */ /* 0x000fe40003f25270 */
[----:B------:R-:W-:Y:S02]  /*0660*/  ISETP.GE.U32.AND P0, PT, R0, R7, PT ;  /* 0x000000070000720c */ /* 0x000fe40003f06070 */
[----:B------:R-:W-:-:S04]  /*0670*/  LOP3.LUT R0, R5, R4, RZ, 0x3c, !PT ;  /* 0x0000000405007212 */ /* 0x000fc800078e3cff */
[----:B------:R-:W-:Y:S01]  /*0680*/  ISETP.GE.AND P2, PT, R0, RZ, PT ;  /* 0x000000ff0000720c */ /* 0x000fe20003f46270 */
[----:B------:R-:W-:-:S06]  /*0690*/  VIADD R0, R98, 0x7f ;  /* 0x0000007f62007836 */ /* 0x000fcc0000000000 */
[----:B------:R-:W-:-:S04]  /*06a0*/  @P0 VIADD R3, R3, 0x1 ;  /* 0x0000000103030836 */ /* 0x000fc80000000000 */
[----:B------:R-:W-:Y:S01]  /*06b0*/  IMAD.MOV.U32 R2, RZ, RZ, R3 ;  /* 0x000000ffff027224 */ /* 0x000fe200078e0003 */
[----:B------:R-:W-:-:S03]  /*06c0*/  SHF.R.S32.HI R3, RZ, 0x1f, R0 ;  /* 0x0000001fff037819 */ /* 0x000fc60000011400 */
[----:B------:R-:W-:Y:S01]  /*06d0*/  @!P2 IMAD.MOV R2, RZ, RZ, -R2 ;  /* 0x000000ffff02a224 */ /* 0x000fe200078e0a02 */
[----:B------:R-:W-:Y:S02]  /*06e0*/  @!P1 LOP3.LUT R2, RZ, R4, RZ, 0x33, !PT ;  /* 0x00000004ff029212 */ /* 0x000fe400078e33ff */
[----:B------:R-:W-:-:S03]  /*06f0*/  LEA.HI R3, R3, R0, RZ, 0x7 ;  /* 0x0000000003037211 */ /* 0x000fc600078f38ff */
[----:B------:R-:W-:Y:S02]  /*0700*/  IMAD.SHL.U32 R8, R2, 0x8, RZ ;  /* 0x0000000802087824 */ /* 0x000fe400078e00ff */
[----:B------:R-:W-:-:S03]  /*0710*/  IMAD.MOV R2, RZ, RZ, -R2 ;  /* 0x000000ffff027224 */ /* 0x000fc600078e0a02 */
[----:B------:R-:W-:Y:S01]  /*0720*/  LEA.HI.SX32 R3, R3, -R8, 0x19 ;  /* 0x8000000803037211 */ /* 0x000fe200078fcaff */
[----:B------:R-:W-:Y:S02]  /*0730*/  IMAD R10, R4, R2, R5 ;  /* 0x00000002040a7224 */ /* 0x000fe400078e0205 */
[----:B------:R-:W-:Y:S01]  /*0740*/  IMAD.MOV.U32 R2, RZ, RZ, RZ ;  /* 0x000000ffff027224 */ /* 0x000fe200078e00ff */
[----:B------:R-:W-:Y:S02]  /*0750*/  VIMNMX R11, PT, PT, R3, 0x8, PT ;  /* 0x00000008030b7848 */ /* 0x000fe40003fe0100 */
[----:B------:R-:W-:Y:S02]  /*0760*/  IABS R4, R10 ;  /* 0x0000000a00047213 */ /* 0x000fe40000000000 */
[----:B------:R-:W-:-:S04]  /*0770*/  IABS R7, R11 ;  /* 0x0000000b00077213 */ /* 0x000fc80000000000 */
[----:B------:R-:W0:Y:S08]  /*0780*/  I2F.RP R0, R7 ;  /* 0x0000000700007306 */ /* 0x000e300000209400 */
[----:B0-----:R-:W0:Y:S02]  /*0790*/  MUFU.RCP R0, R0 ;  /* 0x0000000000007308 */ /* 0x001e240000001000 */
[----:B0-----:R-:W-:-:S06]  /*07a0*/  VIADD R3, R0, 0xffffffe ;  /* 0x0ffffffe00037836 */ /* 0x001fcc0000000000 */
[----:B------:R-:W0:Y:S02]  /*07b0*/  F2I.FTZ.U32.TRUNC.NTZ R3, R3 ;  /* 0x0000000300037305 */ /* 0x000e24000021f000 */
[----:B0-----:R-:W-:-:S04]  /*07c0*/  IMAD.MOV R6, RZ, RZ, -R3 ;  /* 0x000000ffff067224 */ /* 0x001fc800078e0a03 */
[----:B------:R-:W-:Y:S01]  /*07d0*/  IMAD R5, R6, R7, RZ ;  /* 0x0000000706057224 */ /* 0x000fe200078e02ff */
[----:B------:R-:W-:-:S03]  /*07e0*/  IABS R6, R11 ;  /* 0x0000000b00067213 */ /* 0x000fc60000000000 */
[----:B------:R-:W-:-:S04]  /*07f0*/  IMAD.HI.U32 R2, R3, R5, R2 ;  /* 0x0000000503027227 */ /* 0x000fc800078e0002 */
[----:B------:R-:W-:Y:S02]  /*0800*/  IMAD.MOV.U32 R3, RZ, RZ, R4 ;  /* 0x000000ffff037224 */ /* 0x000fe400078e0004 */
[----:B------:R-:W0:Y:S01]  /*0810*/  I2F.RP R4, R157 ;  /* 0x0000009d00047306 */ /* 0x000e220000209400 */
[----:B------:R-:W-:Y:S02]  /*0820*/  IMAD.MOV R0, RZ, RZ, -R6 ;  /* 0x000000ffff007224 */ /* 0x000fe400078e0a06 */
[----:B------:R-:W-:-:S04]  /*0830*/  IMAD.HI.U32 R2, R2, R3, RZ ;  /* 0x0000000302027227 */ /* 0x000fc800078e00ff */
[----:B------:R-:W-:Y:S02]  /*0840*/  IMAD R0, R2, R0, R3 ;  /* 0x0000000002007224 */ /* 0x000fe400078e0203 */
[----:B------:R-:W1:Y:S03]  /*0850*/  I2F.RP R3, R9 ;  /* 0x0000000900037306 */ /* 0x000e660000209400 */
[----:B------:R-:W-:-:S05]  /*0860*/  ISETP.GT.U32.AND P1, PT, R7, R0, PT ;  /* 0x000000000700720c */ /* 0x000fca0003f24070 */
[----:B0-----:R-:W0:Y:S08]  /*0870*/  MUFU.RCP R4, R4 ;  /* 0x0000000400047308 */ /* 0x001e300000001000 */
[----:B------:R-:W-:Y:S01]  /*0880*/  @!P1 IMAD.IADD R0, R0, 0x1, -R7 ;  /* 0x0000000100009824 */ /* 0x000fe200078e0a07 */
[----:B-1----:R-:W1:Y:S01]  /*0890*/  MUFU.RCP R3, R3 ;  /* 0x0000000300037308 */ /* 0x002e620000001000 */
[----:B------:R-:W-:Y:S01]  /*08a0*/  @!P1 VIADD R2, R2, 0x1 ;  /* 0x0000000102029836 */ /* 0x000fe20000000000 */
[----:B------:R-:W-:-:S02]  /*08b0*/  ISETP.NE.AND P1, PT, R11, RZ, PT ;  /* 0x000000ff0b00720c */ /* 0x000fc40003f25270 */
[----:B------:R-:W-:Y:S02]  /*08c0*/  ISETP.GE.U32.AND P0, PT, R0, R7, PT ;  /* 0x000000070000720c */ /* 0x000fe40003f06070 */
[----:B------:R-:W-:Y:S01]  /*08d0*/  LOP3.LUT R0, R10, R11, RZ, 0x3c, !PT ;  /* 0x0000000b0a007212 */ /* 0x000fe200078e3cff */
[----:B------:R-:W2:Y:S01]  /*08e0*/  LDS R7, [UR9] ;  /* 0x00000009ff077984 */ /* 0x000ea20008000800 */
[----:B0-----:R-:W-:Y:S01]  /*08f0*/  VIADD R5, R4, 0xffffffe ;  /* 0x0ffffffe04057836 */ /* 0x001fe20000000000 */
[----:B------:R-:W-:Y:S01]  /*0900*/  BAR.SYNC.DEFER_BLOCKING 0x0 ;  /* 0x0000000000007b1d */ /* 0x000fe20000010000 */
[----:B------:R-:W-:Y:S02]  /*0910*/  ISETP.GE.AND P2, PT, R0, RZ, PT ;  /* 0x000000ff0000720c */ /* 0x000fe40003f46270 */
[----:B------:R-:W-:-:S03]  /*0920*/  SHF.R.U32.HI R0, RZ, 0x5, R216 ;  /* 0x00000005ff007819 */ /* 0x000fc600000116d8 */
[----:B------:R-:W0:Y:S02]  /*0930*/  F2I.FTZ.U32.TRUNC.NTZ R5, R5 ;  /* 0x0000000500057305 */ /* 0x000e24000021f000 */
[----:B------:R-:W-:Y:S01]  /*0940*/  @P0 VIADD R2, R2, 0x1 ;  /* 0x0000000102020836 */ /* 0x000fe20000000000 */
[----:B------:R-:W-:Y:S01]  /*0950*/  R2UR UR14, R0 ;  /* 0x00000000000e72ca */ /* 0x000fe200000e0000 */
[----:B-1----:R-:W-:Y:S01]  /*0960*/  VIADD R3, R3, 0xffffffe ;  /* 0x0ffffffe03037836 */ /* 0x002fe20000000000 */
[----:B------:R-:W-:Y:S02]  /*0970*/  SHF.R.U32.HI R0, RZ, 0x7, R216 ;  /* 0x00000007ff007819 */ /* 0x000fe400000116d8 */
[----:B------:R-:W-:Y:S01]  /*0980*/  PLOP3.LUT P0, PT, PT, PT, UP1, 0x80, 0x8 ;  /* 0x000000000008781c */ /* 0x000fe20003f0f018 */
[----:B------:R-:W-:Y:S01]  /*0990*/  @!P2 IMAD.MOV R2, RZ, RZ, -R2 ;  /* 0x000000ffff02a224 */ /* 0x000fe200078e0a02 */
[----:B------:R-:W-:Y:S01]  /*09a0*/  @!P1 LOP3.LUT R2, RZ, R11, RZ, 0x33, !PT ;  /* 0x0000000bff029212 */ /* 0x000fe200078e33ff */
[----:B------:R-:W1:Y:S01]  /*09b0*/  F2I.FTZ.U32.TRUNC.NTZ R3, R3 ;  /* 0x0000000300037305 */ /* 0x000e62000021f000 */
[----:B------:R-:W-:-:S03]  /*09c0*/  SGXT.U32 R0, R0, 0x1 ;  /* 0x000000010000781a */ /* 0x000fc60000000000 */
[----:B------:R-:W-:Y:S01]  /*09d0*/  IMAD.SHL.U32 R93, R2, 0x40, RZ ;  /* 0x00000040025d7824 */ /* 0x000fe200078e00ff */
[----:B------:R-:W-:Y:S01]  /*09e0*/  ISETP.LT.AND P0, PT, R0, UR22, P0 ;  /* 0x0000001600007c0c */ /* 0x000fe20008701270 */
[----:B0-----:R-:W-:Y:S01]  /*09f0*/  IMAD.MOV R4, RZ, RZ, -R5 ;  /* 0x000000ffff047224 */ /* 0x001fe200078e0a05 */
[----:B------:R-:W-:Y:S01]  /*0a00*/  USHF.L.U32 UR4, UR14, 0x15, URZ ;  /* 0x000000150e047899 */ /* 0x000fe200080006ff */
[----:B------:R-:W-:Y:S01]  /*0a10*/  IMAD.MOV R0, RZ, RZ, -R2 ;  /* 0x000000ffff007224 */ /* 0x000fe200078e0a02 */
[C---:B------:R-:W-:Y:S01]  /*0a20*/  LOP3.LUT R241, R93.reuse, R135, RZ, 0xfc, !PT ;  /* 0x000000875df17212 */ /* 0x040fe200078efcff */
[----:B------:R-:W-:Y:S01]  /*0a30*/  IMAD R91, R4, R157, RZ ;  /* 0x0000009d045b7224 */ /* 0x000fe200078e02ff */
[----:B------:R-:W-:Y:S01]  /*0a40*/  LOP3.LUT R240, R93, 0x2, R135, 0xfe, !PT ;  /* 0x000000025df07812 */ /* 0x000fe200078efe87 */
[----:B------:R-:W-:Y:S01]  /*0a50*/  IMAD.MOV.U32 R4, RZ, RZ, RZ ;  /* 0x000000ffff047224 */ /* 0x000fe200078e00ff */
[----:B------:R-:W-:Y:S01]  /*0a60*/  IABS R6, R241 ;  /* 0x000000f100067213 */ /* 0x000fe20000000000 */
[----:B------:R-:W-:Y:S01]  /*0a70*/  IMAD R0, R11, R0, R10 ;  /* 0x000000000b007224 */ /* 0x000fe200078e020a */
[----:B------:R-:W-:Y:S01]  /*0a80*/  IABS R136, R240 ;  /* 0x000000f000887213 */ /* 0x000fe20000000000 */
[----:B------:R-:W-:Y:S01]  /*0a90*/  IMAD.HI.U32 R91, R5, R91, R4 ;  /* 0x0000005b055b7227 */ /* 0x000fe200078e0004 */
[C-C-:B------:R-:W-:Y:S01]  /*0aa0*/  LOP3.LUT R239, R93.reuse, 0x4, R135.reuse, 0xfe, !PT ;  /* 0x000000045def7812 */ /* 0x140fe200078efe87 */
[----:B------:R-:W-:Y:S01]  /*0ab0*/  STL [R1+0x9c], R241 ;  /* 0x00009cf101007387 */ /* 0x000fe20000100800 */
[C---:B------:R-:W-:Y:S01]  /*0ac0*/  LOP3.LUT R238, R93.reuse, 0x6, R135, 0xfe, !PT ;  /* 0x000000065dee7812 */ /* 0x040fe200078efe87 */
[----:B-1----:R-:W-:Y:S01]  /*0ad0*/  IMAD.MOV R12, RZ, RZ, -R3 ;  /* 0x000000ffff0c7224 */ /* 0x002fe200078e0a03 */
[--C-:B------:R-:W-:Y:S01]  /*0ae0*/  LOP3.LUT R235, R93, 0xa, R135.reuse, 0xfe, !PT ;  /* 0x0000000a5deb7812 */ /* 0x100fe200078efe87 */
[----:B------:R-:W-:Y:S01]  /*0af0*/  IMAD.HI.U32 R2, R91, R6, RZ ;  /* 0x000000065b027227 */ /* 0x000fe200078e00ff */
[----:B------:R-:W-:Y:S01]  /*0b00*/  IABS R10, R238 ;  /* 0x000000ee000a7213 */ /* 0x000fe20000000000 */
[----:B------:R-:W-:Y:S01]  /*0b10*/  STL [R1+0x98], R240 ;  /* 0x000098f001007387 */ /* 0x000fe20000100800 */
[--C-:B------:R-:W-:Y:S01]  /*0b20*/  LOP3.LUT R237, R93, 0x8, R135.reuse, 0xfe, !PT ;  /* 0x000000085ded7812 */ /* 0x100fe200078efe87 */
[----:B------:R-:W-:Y:S01]  /*0b30*/  IMAD.HI.U32 R4, R91, R136, RZ ;  /* 0x000000885b047227 */ /* 0x000fe200078e00ff */
[----:B------:R-:W-:Y:S01]  /*0b40*/  IABS R160, R235 ;  /* 0x000000eb00a07213 */ /* 0x000fe20000000000 */
[----:B------:R-:W-:Y:S01]  /*0b50*/  STL [R1+0x94], R239 ;  /* 0x000094ef01007387 */ /* 0x000fe20000100800 */
[----:B------:R-:W-:Y:S01]  /*0b60*/  IABS R142, R237 ;  /* 0x000000ed008e7213 */ /* 0x000fe20000000000 */
[----:B------:R-:W-:Y:S01]  /*0b70*/  IMAD.MOV R161, RZ, RZ, -R2 ;  /* 0x000000ffffa17224 */ /* 0x000fe200078e0a02 */
[C-C-:B------:R-:W-:Y:S01]  /*0b80*/  LOP3.LUT R233, R93.reuse, 0xe, R135.reuse, 0xfe, !PT ;  /* 0x0000000e5de97812 */ /* 0x140fe200078efe87 */
[----:B------:R-:W-:Y:S01]  /*0b90*/  IMAD.IADD R0, R8, 0x1, R0 ;  /* 0x0000000108007824 */ /* 0x000fe200078e0200 */
[----:B------:R-:W-:Y:S01]  /*0ba0*/  IABS R8, R239 ;  /* 0x000000ef00087213 */ /* 0x000fe20000000000 */
[----:B------:R-:W-:Y:S01]  /*0bb0*/  IMAD R5, R12, R9, RZ ;  /* 0x000000090c057224 */ /* 0x000fe200078e02ff */
[C-C-:B------:R-:W-:Y:S01]  /*0bc0*/  LOP3.LUT R230, R93.reuse, 0x14, R135.reuse, 0xfe, !PT ;  /* 0x000000145de67812 */ /* 0x140fe200078efe87 */
[----:B------:R-:W-:Y:S01]  /*0bd0*/  IMAD.MOV.U32 R2, RZ, RZ, RZ ;  /* 0x000000ffff027224 */ /* 0x000fe200078e00ff */
[----:B------:R-:W-:Y:S01]  /*0be0*/  LOP3.LUT R231, R93, 0x12, R135, 0xfe, !PT ;  /* 0x000000125de77812 */ /* 0x000fe200078efe87 */
[----:B------:R-:W-:Y:S01]  /*0bf0*/  IMAD.MOV R4, RZ, RZ, -R4 ;  /* 0x000000ffff047224 */ /* 0x000fe200078e0a04 */
[----:B------:R-:W-:Y:S01]  /*0c00*/  IABS R148, R230 ;  /* 0x000000e600947213 */ /* 0x000fe20000000000 */
[----:B------:R-:W-:Y:S01]  /*0c10*/  IMAD.HI.U32 R2, R3, R5, R2 ;  /* 0x0000000503027227 */ /* 0x000fe200078e0002 */
[C-C-:B------:R-:W-:Y:S01]  /*0c20*/  LOP3.LUT R232, R93.reuse, 0x10, R135.reuse, 0xfe, !PT ;  /* 0x000000105de87812 */ /* 0x140fe200078efe87 */
[----:B------:R-:W-:Y:S01]  /*0c30*/  STL [R1+0x90], R238 ;  /* 0x000090ee01007387 */ /* 0x000fe20000100800 */
[--C-:B------:R-:W-:Y:S01]  /*0c40*/  LOP3.LUT R228, R93, 0x18, R135.reuse, 0xfe, !PT ;  /* 0x000000185de47812 */ /* 0x100fe200078efe87 */
[----:B------:R-:W-:Y:S01]  /*0c50*/  IMAD.HI.U32 R3, R91, R8, RZ ;  /* 0x000000085b037227 */ /* 0x000fe200078e00ff */
[----:B------:R-:W-:Y:S01]  /*0c60*/  IABS R146, R232 ;  /* 0x000000e800927213 */ /* 0x000fe20000000000 */
[----:B------:R-:W-:Y:S01]  /*0c70*/  STL [R1+0x8c], R237 ;  /* 0x00008ced01007387 */ /* 0x000fe20000100800 */
[--C-:B------:R-:W-:Y:S01]  /*0c80*/  LOP3.LUT R226, R93, 0x1c, R135.reuse, 0xfe, !PT ;  /* 0x0000001c5de27812 */ /* 0x100fe200078efe87 */
[----:B------:R-:W-:Y:S01]  /*0c90*/  IMAD R136, R157, R4, R136 ;  /* 0x000000049d887224 */ /* 0x000fe200078e0288 */
[--C-:B------:R-:W-:Y:S01]  /*0ca0*/  LOP3.LUT R227, R93, 0x1a, R135.reuse, 0xfe, !PT ;  /* 0x0000001a5de37812 */ /* 0x100fe200078efe87 */
[----:B------:R-:W-:Y:S01]  /*0cb0*/  IMAD.HI.U32 R4, R91, R10, RZ ;  /* 0x0000000a5b047227 */ /* 0x000fe200078e00ff */
[----:B------:R-:W-:Y:S01]  /*0cc0*/  LOP3.LUT R225, R93, 0x1e, R135, 0xfe, !PT ;  /* 0x0000001e5de17812 */ /* 0x000fe200078efe87 */
[----:B------:R-:W-:Y:S01]  /*0cd0*/  STL [R1+0x88], R235 ;  /* 0x000088eb01007387 */ /* 0x000fe20000100800 */
[----:B------:R-:W-:Y:S01]  /*0ce0*/  IABS R150, R227 ;  /* 0x000000e300967213 */ /* 0x000fe20000000000 */
[----:B------:R-:W-:Y:S01]  /*0cf0*/  IMAD.MOV R3, RZ, RZ, -R3 ;  /* 0x000000ffff037224 */ /* 0x000fe200078e0a03 */
[----:B------:R-:W-:Y:S01]  /*0d00*/  IABS R152, R225 ;  /* 0x000000e100987213 */ /* 0x000fe20000000000 */
[----:B------:R-:W-:Y:S01]  /*0d10*/  IMAD R161, R157, R161, R6 ;  /* 0x000000a19da17224 */ /* 0x000fe200078e0206 */
[--C-:B------:R-:W-:Y:S01]  /*0d20*/  LOP3.LUT R224, R93, 0x20, R135.reuse, 0xfe, !PT ;  /* 0x000000205de07812 */ /* 0x100fe200078efe87 */
[----:B------:R-:W-:Y:S01]  /*0d30*/  IMAD.HI.U32 R6, R91, R160, RZ ;  /* 0x000000a05b067227 */ /* 0x000fe200078e00ff */
[C-C-:B------:R-:W-:Y:S01]  /*0d40*/  LOP3.LUT R223, R93.reuse, 0x22, R135.reuse, 0xfe, !PT ;  /* 0x000000225ddf7812 */ /* 0x140fe200078efe87 */
[----:B------:R-:W-:Y:S01]  /*0d50*/  USHF.L.U32 UR5, UR14, 0x3, URZ ;  /* 0x000000030e057899 */ /* 0x000fe200080006ff */
[C-C-:B------:R-:W-:Y:S01]  /*0d60*/  LOP3.LUT R222, R93.reuse, 0x24, R135.reuse, 0xfe, !PT ;  /* 0x000000245dde7812 */ /* 0x140fe200078efe87 */
[----:B------:R-:W-:Y:S01]  /*0d70*/  IMAD.MOV R4, RZ, RZ, -R4 ;  /* 0x000000ffff047224 */ /* 0x000fe200078e0a04 */
[--C-:B------:R-:W-:Y:S01]  /*0d80*/  LOP3.LUT R221, R93, 0x26, R135.reuse, 0xfe, !PT ;  /* 0x000000265ddd7812 */ /* 0x100fe200078efe87 */
[----:B------:R-:W-:Y:S01]  /*0d90*/  IMAD.HI.U32 R5, R91, R142, RZ ;  /* 0x0000008e5b057227 */ /* 0x000fe200078e00ff */
[----:B------:R-:W-:Y:S01]  /*0da0*/  IABS R154, R223 ;  /* 0x000000df009a7213 */ /* 0x000fe20000000000 */
[----:B------:R-:W-:Y:S01]  /*0db0*/  ULOP3.LUT UR4, UR4, 0x600000, URZ, 0xc0, !UPT ;  /* 0x0060000004047892 */ /* 0x000fe2000f8ec0ff */
[----:B------:R-:W-:Y:S01]  /*0dc0*/  LOP3.LUT R234, R93, 0xc, R135, 0xfe, !PT ;  /* 0x0000000c5dea7812 */ /* 0x000fe200078efe87 */
[C---:B------:R-:W-:Y:S01]  /*0dd0*/  IMAD R137, R157.reuse, R3, R8 ;  /* 0x000000039d897224 */ /* 0x040fe200078e0208 */
[----:B------:R-:W-:Y:S01]  /*0de0*/  IABS R8, R233 ;  /* 0x000000e900087213 */ /* 0x000fe20000000000 */
[----:B------:R-:W-:Y:S01]  /*0df0*/  IMAD.MOV R6, RZ, RZ, -R6 ;  /* 0x000000ffff067224 */ /* 0x000fe200078e0a06 */
[----:B------:R-:W-:Y:S01]  /*0e00*/  IABS R156, R221 ;  /* 0x000000dd009c7213 */ /* 0x000fe20000000000 */
[----:B------:R-:W-:Y:S01]  /*0e10*/  IMAD R141, R157, R4, R10 ;  /* 0x000000049d8d7224 */ /* 0x000fe200078e020a */
[----:B------:R-:W-:Y:S01]  /*0e20*/  IABS R10, R231 ;  /* 0x000000e7000a7213 */ /* 0x000fe20000000000 */
[----:B------:R-:W-:Y:S01]  /*0e30*/  IMAD.MOV R5, RZ, RZ, -R5 ;  /* 0x000000ffff057224 */ /* 0x000fe200078e0a05 */
[--C-:B------:R-:W-:Y:S01]  /*0e40*/  LOP3.LUT R218, R93, 0x2c, R135.reuse, 0xfe, !PT ;  /* 0x0000002c5dda7812 */ /* 0x100fe200078efe87 */
[----:B------:R-:W-:Y:S01]  /*0e50*/  IMAD R160, R157, R6, R160 ;  /* 0x000000069da07224 */ /* 0x000fe200078e02a0 */
[--C-:B------:R-:W-:Y:S01]  /*0e60*/  LOP3.LUT R217, R93, 0x2e, R135.reuse, 0xfe, !PT ;  /* 0x0000002e5dd97812 */ /* 0x100fe200078efe87 */
[----:B------:R-:W-:Y:S01]  /*0e70*/  IMAD.HI.U32 R3, R91, R8, RZ ;  /* 0x000000085b037227 */ /* 0x000fe200078e00ff */
[--C-:B------:R-:W-:Y:S01]  /*0e80*/  LOP3.LUT R220, R93, 0x28, R135.reuse, 0xfe, !PT ;  /* 0x000000285ddc7812 */ /* 0x100fe200078efe87 */
[----:B------:R-:W-:Y:S01]  /*0e90*/  STL [R1+0x84], R234 ;  /* 0x000084ea01007387 */ /* 0x000fe20000100800 */
[----:B------:R-:W-:Y:S01]  /*0ea0*/  IABS R12, R234 ;  /* 0x000000ea000c7213 */ /* 0x000fe20000000000 */
[----:B------:R-:W-:Y:S01]  /*0eb0*/  IMAD R142, R157, R5, R142 ;  /* 0x000000059d8e7224 */ /* 0x000fe200078e028e */
[----:B------:R-:W-:Y:S01]  /*0ec0*/  LOP3.LUT R215, R93, 0x30, R135, 0xfe, !PT ;  /* 0x000000305dd77812 */ /* 0x000fe200078efe87 */
[C---:B------:R-:W-:Y:S01]  /*0ed0*/  IMAD.HI.U32 R6, R91.reuse, R148, RZ ;  /* 0x000000945b067227 */ /* 0x040fe200078e00ff */
[----:B------:R-:W-:Y:S01]  /*0ee0*/  IABS R140, R218 ;  /* 0x000000da008c7213 */ /* 0x000fe20000000000 */
[----:B------:R-:W-:Y:S01]  /*0ef0*/  STL [R1+0x80], R233 ;  /* 0x000080e901007387 */ /* 0x000fe20000100800 */
[----:B------:R-:W-:Y:S01]  /*0f00*/  IABS R144, R217 ;  /* 0x000000d900907213 */ /* 0x000fe20000000000 */
[----:B------:R-:W-:Y:S01]  /*0f10*/  IMAD.HI.U32 R5, R91, R10, RZ ;  /* 0x0000000a5b057227 */ /* 0x000fe200078e00ff */
[----:B------:R-:W-:Y:S01]  /*0f20*/  IABS R138, R220 ;  /* 0x000000dc008a7213 */ /* 0x000fe20000000000 */
[----:B------:R-:W-:Y:S01]  /*0f30*/  STL [R1+0x7c], R232 ;  /* 0x00007ce801007387 */ /* 0x000fe20000100800 */
[----:B--2---:R-:W-:Y:S01]  /*0f40*/  R2UR UR8, R7 ;  /* 0x00000000070872ca */ /* 0x004fe200000e0000 */
[----:B------:R-:W-:Y:S01]  /*0f50*/  IMAD.MOV R3, RZ, RZ, -R3 ;  /* 0x000000ffff037224 */ /* 0x000fe200078e0a03 */
[----:B------:R-:W-:Y:S01]  /*0f60*/  LOP3.LUT R229, R93, 0x16, R135, 0xfe, !PT ;  /* 0x000000165de57812 */ /* 0x000fe200078efe87 */
[----:B------:R-:W-:Y:S01]  /*0f70*/  IMAD.MOV R6, RZ, RZ, -R6 ;  /* 0x000000ffff067224 */ /* 0x000fe200078e0a06 */
[----:B------:R-:W-:Y:S01]  /*0f80*/  STL [R1+0x78], R231 ;  /* 0x000078e701007387 */ /* 0x000fe20000100800 */
[----:B------:R-:W-:Y:S01]  /*0f90*/  IMAD R13, R0, 0x80, R236 ;  /* 0x00000080000d7824 */ /* 0x000fe200078e02ec */
[----:B------:R-:W-:Y:S01]  /*0fa0*/  IABS R158, R229 ;  /* 0x000000e5009e7213 */ /* 0x000fe20000000000 */
[----:B------:R-:W-:Y:S01]  /*0fb0*/  IMAD.MOV R5, RZ, RZ, -R5 ;  /* 0x000000ffff057224 */ /* 0x000fe200078e0a05 */
[----:B------:R-:W-:Y:S01]  /*0fc0*/  STL [R1+0x74], R230 ;  /* 0x000074e601007387 */ /* 0x000fe20000100800 */
[----:B------:R-:W-:Y:S01]  /*0fd0*/  IMAD.HI.U32 R4, R91, R146, RZ ;  /* 0x000000925b047227 */ /* 0x000fe200078e00ff */
[----:B------:R-:W-:Y:S01]  /*0fe0*/  LOP3.LUT R219, R93, 0x2a, R135, 0xfe, !PT ;  /* 0x0000002a5ddb7812 */ /* 0x000fe200078efe87 */
[----:B------:R-:W-:Y:S01]  /*0ff0*/  ULOP3.LUT UR5, UR5, 0x20, URZ, 0xc0, !UPT ;  /* 0x0000002005057892 */ /* 0x000fe2000f8ec0ff */
[----:B------:R-:W-:Y:S01]  /*1000*/  STL [R1+0x70], R229 ;  /* 0x000070e501007387 */ /* 0x000fe20000100800 */
[C---:B------:R-:W-:Y:S01]  /*1010*/  IMAD R145, R157.reuse, R3, R8 ;  /* 0x000000039d917224 */ /* 0x040fe200078e0208 */
[----:B------:R-:W-:Y:S01]  /*1020*/  IABS R8, R228 ;  /* 0x000000e400087213 */ /* 0x000fe20000000000 */
[C---:B------:R-:W-:Y:S01]  /*1030*/  IMAD R148, R157.reuse, R6, R148 ;  /* 0x000000069d947224 */ /* 0x040fe200078e0294 */
[----:B------:R-:W-:Y:S01]  /*1040*/  IABS R6, R13 ;  /* 0x0000000d00067213 */ /* 0x000fe20000000000 */
[----:B------:R-:W-:Y:S01]  /*1050*/  IMAD R147, R157, R5, R10 ;  /* 0x000000059d937224 */ /* 0x000fe200078e020a */
[----:B------:R-:W-:Y:S01]  /*1060*/  IABS R10, R226 ;  /* 0x000000e2000a7213 */ /* 0x000fe20000000000 */
[----:B------:R-:W-:Y:S01]  /*1070*/  IMAD.MOV R4, RZ, RZ, -R4 ;  /* 0x000000ffff047224 */ /* 0x000fe200078e0a04 */
[----:B------:R-:W-:Y:S01]  /*1080*/  STL [R1+0x6c], R228 ;  /* 0x00006ce401007387 */ /* 0x000fe20000100800 */
[----:B------:R-:W-:Y:S01]  /*1090*/  IMAD.HI.U32 R0, R91, R8, RZ ;  /* 0x000000085b007227 */ /* 0x000fe200078e00ff */
[----:B------:R-:W-:Y:S01]  /*10a0*/  ISETP.GE.AND P2, PT, R13, RZ, PT ;  /* 0x000000ff0d00720c */ /* 0x000fe20003f46270 */
[----:B------:R-:W-:Y:S01]  /*10b0*/  UIADD3 UR10, UPT, UPT, UR5, UR4, UR8 ;  /* 0x00000004050a7290 */ /* 0x000fe2000fffe008 */
[----:B------:R-:W-:Y:S01]  /*10c0*/  STL [R1+0x68], R227 ;  /* 0x000068e301007387 */ /* 0x000fe20000100800 */
[----:B------:R-:W-:-:S02]  /*10d0*/  IMAD R146, R157, R4, R146 ;  /* 0x000000049d927224 */ /* 0x000fc400078e0292 */
[----:B------:R-:W-:Y:S01]  /*10e0*/  IMAD.HI.U32 R2, R2, R6, RZ ;  /* 0x0000000602027227 */ /* 0x000fe200078e00ff */
[----:B------:R-:W-:Y:S03]  /*10f0*/  STL [R1+0x64], R226 ;  /* 0x000064e201007387 */ /* 0x000fe60000100800 */
[----:B------:R-:W-:Y:S01]  /*1100*/  IMAD.HI.U32 R4, R91, R10, RZ ;  /* 0x0000000a5b047227 */ /* 0x000fe200078e00ff */
[----:B------:R-:W-:Y:S03]  /*1110*/  STL [R1+0x60], R225 ;  /* 0x000060e101007387 */ /* 0x000fe60000100800 */
[----:B------:R-:W-:Y:S01]  /*1120*/  IMAD.MOV R0, RZ, RZ, -R0 ;  /* 0x000000ffff007224 */ /* 0x000fe200078e0a00 */
[----:B------:R0:W-:Y:S01]  /*1130*/  STL [R1+0xa0], R13 ;  /* 0x0000a00d01007387 */ /* 0x0001e20000100800 */
[----:B------:R-:W-:-:S02]  /*1140*/  IMAD.MOV R2, RZ, RZ, -R2 ;  /* 0x000000ffff027224 */ /* 0x000fc400078e0a02 */
[----:B------:R-:W-:Y:S01]  /*1150*/  IMAD.MOV R4, RZ, RZ, -R4 ;  /* 0x000000ffff047224 */ /* 0x000fe200078e0a04 */
[----:B------:R1:W-:Y:S01]  /*1160*/  STL [R1+0x5c], R224 ;  /* 0x00005ce001007387 */ /* 0x0003e20000100800 */
[----:B------:R-:W-:-:S03]  /*1170*/  IMAD.HI.U32 R3, R91, R150, RZ ;  /* 0x000000965b037227 */ /* 0x000fc600078e00ff */
[----:B------:R1:W-:Y:S01]  /*1180*/  STL [R1+0x58], R223 ;  /* 0x000058df01007387 */ /* 0x0003e20000100800 */
[----:B------:R-:W-:Y:S01]  /*1190*/  IMAD R149, R157, R0, R8 ;  /* 0x000000009d957224 */ /* 0x000fe200078e0208 */
[----:B------:R-:W-:Y:S01]  /*11a0*/  IABS R8, R224 ;  /* 0x000000e000087213 */ /* 0x000fe20000000000 */
[----:B------:R-:W-:Y:S01]  /*11b0*/  IMAD R0, R9, R2, R6 ;  /* 0x0000000209007224 */ /* 0x000fe200078e0206 */
[----:B------:R1:W-:Y:S01]  /*11c0*/  STL [R1+0x54], R222 ;  /* 0x000054de01007387 */ /* 0x0003e20000100800 */
[----:B------:R-:W-:Y:S01]  /*11d0*/  IMAD R151, R157, R4, R10 ;  /* 0x000000049d977224 */ /* 0x000fe200078e020a */
[----:B------:R-:W-:Y:S01]  /*11e0*/  IABS R10, R222 ;  /* 0x000000de000a7213 */ /* 0x000fe20000000000 */
[----:B------:R-:W-:Y:S01]  /*11f0*/  IMAD.HI.U32 R5, R91, R152, RZ ;  /* 0x000000985b057227 */ /* 0x000fe200078e00ff */
[----:B------:R-:W-:Y:S01]  /*1200*/  ISETP.GT.U32.AND P1, PT, R9, R0, PT ;  /* 0x000000000900720c */ /* 0x000fe20003f24070 */
[----:B------:R1:W-:Y:S02]  /*1210*/  STL [R1+0x50], R221 ;  /* 0x000050dd01007387 */ /* 0x0003e40000100800 */
[----:B------:R-:W-:-:S02]  /*1220*/  IMAD.MOV R3, RZ, RZ, -R3 ;  /* 0x000000ffff037224 */ /* 0x000fc400078e0a03 */
[----:B------:R-:W-:Y:S01]  /*1230*/  IMAD.MOV R5, RZ, RZ, -R5 ;  /* 0x000000ffff057224 */ /* 0x000fe200078e0a05 */
[----:B------:R1:W-:Y:S01]  /*1240*/  STL [R1+0x4c], R220 ;  /* 0x00004cdc01007387 */ /* 0x0003e20000100800 */
[----:B------:R-:W-:Y:S02]  /*1250*/  IMAD R150, R157, R3, R150 ;  /* 0x000000039d967224 */ /* 0x000fe400078e0296 */
[C---:B------:R-:W-:Y:S01]  /*1260*/  IMAD.HI.U32 R2, R91.reuse, R8, RZ ;  /* 0x000000085b027227 */ /* 0x040fe200078e00ff */
[----:B------:R1:W-:Y:S03]  /*1270*/  STL [R1+0x48], R219 ;  /* 0x000048db01007387 */ /* 0x0003e60000100800 */
[C---:B------:R-:W-:Y:S01]  /*1280*/  IMAD.HI.U32 R3, R91.reuse, R154, RZ ;  /* 0x0000009a5b037227 */ /* 0x040fe200078e00ff */
[----:B------:R1:W-:Y:S03]  /*1290*/  STL [R1+0x44], R218 ;  /* 0x000044da01007387 */ /* 0x0003e60000100800 */
[----:B------:R-:W-:Y:S01]  /*12a0*/  IMAD.HI.U32 R4, R91, R10, RZ ;  /* 0x0000000a5b047227 */ /* 0x000fe200078e00ff */
[----:B------:R1:W-:Y:S03]  /*12b0*/  STL [R1+0x40], R217 ;  /* 0x000040d901007387 */ /* 0x0003e60000100800 */
[----:B------:R-:W-:Y:S01]  /*12c0*/  IMAD R152, R157, R5, R152 ;  /* 0x000000059d987224 */ /* 0x000fe200078e0298 */
[----:B------:R1:W-:Y:S01]  /*12d0*/  STL [R1+0x3c], R215 ;  /* 0x00003cd701007387 */ /* 0x0003e20000100800 */
[----:B------:R-:W-:-:S02]  /*12e0*/  IMAD.MOV R2, RZ, RZ, -R2 ;  /* 0x000000ffff027224 */ /* 0x000fc400078e0a02 */
[----:B------:R-:W-:-:S04]  /*12f0*/  IMAD.HI.U32 R5, R91, R156, RZ ;  /* 0x0000009c5b057227 */ /* 0x000fc800078e00ff */
[----:B------:R-:W-:Y:S02]  /*1300*/  IMAD.MOV R3, RZ, RZ, -R3 ;  /* 0x000000ffff037224 */ /* 0x000fe400078e0a03 */
[----:B------:R-:W-:Y:S02]  /*1310*/  IMAD.MOV R4, RZ, RZ, -R4 ;  /* 0x000000ffff047224 */ /* 0x000fe400078e0a04 */
[----:B------:R-:W-:Y:S01]  /*1320*/  IMAD R153, R157, R2, R8 ;  /* 0x000000029d997224 */ /* 0x000fe200078e0208 */
[----:B------:R-:W-:Y:S01]  /*1330*/  IABS R8, R215 ;  /* 0x000000d700087213 */ /* 0x000fe20000000000 */
[----:B------:R-:W-:-:S04]  /*1340*/  IMAD.HI.U32 R7, R91, R12, RZ ;  /* 0x0000000c5b077227 */ /* 0x000fc800078e00ff */
[----:B------:R-:W-:Y:S02]  /*1350*/  IMAD.MOV R5, RZ, RZ, -R5 ;  /* 0x000000ffff057224 */ /* 0x000fe400078e0a05 */
[C---:B------:R-:W-:Y:S02]  /*1360*/  IMAD R154, R157.reuse, R3, R154 ;  /* 0x000000039d9a7224 */ /* 0x040fe400078e029a */
[----:B------:R-:W-:Y:S01]  /*1370*/  IMAD R155, R157, R4, R10 ;  /* 0x000000049d9b7224 */ /* 0x000fe200078e020a */
[----:B------:R-:W-:Y:S01]  /*1380*/  LOP3.LUT R10, R135, 0x8, RZ, 0xfc, !PT ;  /* 0x00000008870a7812 */ /* 0x000fe200078efcff */
[----:B------:R-:W-:-:S04]  /*1390*/  IMAD.HI.U32 R3, R91, R140, RZ ;  /* 0x0000008c5b037227 */ /* 0x000fc800078e00ff */
[----:B------:R-:W-:-:S04]  /*13a0*/  IMAD.HI.U32 R4, R91, R144, RZ ;  /* 0x000000905b047227 */ /* 0x000fc800078e00ff */
[----:B------:R-:W-:Y:S02]  /*13b0*/  @!P1 IMAD.IADD R0, R0, 0x1, -R9 ;  /* 0x0000000100009824 */ /* 0x000fe400078e0a09 */
[----:B------:R-:W-:-:S03]  /*13c0*/  IMAD.HI.U32 R6, R91, R138, RZ ;  /* 0x0000008a5b067227 */ /* 0x000fc600078e00ff */
[----:B------:R-:W-:Y:S01]  /*13d0*/  ISETP.GT.U32.AND P1, PT, R9, R0, PT ;  /* 0x000000000900720c */ /* 0x000fe20003f24070 */
[----:B------:R-:W-:Y:S02]  /*13e0*/  IMAD.MOV R7, RZ, RZ, -R7 ;  /* 0x000000ffff077224 */ /* 0x000fe400078e0a07 */
[----:B------:R-:W-:Y:S02]  /*13f0*/  IMAD R156, R157, R5, R156 ;  /* 0x000000059d9c7224 */ /* 0x000fe400078e029c */
[----:B------:R-:W-:-:S04]  /*1400*/  IMAD.HI.U32 R5, R91, R8, RZ ;  /* 0x000000085b057227 */ /* 0x000fc800078e00ff */
[----:B------:R-:W-:Y:S02]  /*1410*/  IMAD.MOV R3, RZ, RZ, -R3 ;  /* 0x000000ffff037224 */ /* 0x000fe400078e0a03 */
[----:B------:R-:W-:Y:S02]  /*1420*/  IMAD.MOV R4, RZ, RZ, -R4 ;  /* 0x000000ffff047224 */ /* 0x000fe400078e0a04 */
[----:B------:R-:W-:Y:S02]  /*1430*/  IMAD.MOV R6, RZ, RZ, -R6 ;  /* 0x000000ffff067224 */ /* 0x000fe400078e0a06 */
[----:B------:R-:W-:Y:S02]  /*1440*/  IMAD R143, R157, R7, R12 ;  /* 0x000000079d8f7224 */ /* 0x000fe400078e020c */
[----:B------:R-:W-:-:S04]  /*1450*/  IMAD.HI.U32 R7, R91, R158, RZ ;  /* 0x0000009e5b077227 */ /* 0x000fc800078e00ff */
[----:B------:R-:W-:Y:S02]  /*1460*/  IMAD.MOV R5, RZ, RZ, -R5 ;  /* 0x000000ffff057224 */ /* 0x000fe400078e0a05 */
[C---:B------:R-:W-:Y:S02]  /*1470*/  IMAD R140, R157.reuse, R3, R140 ;  /* 0x000000039d8c7224 */ /* 0x040fe400078e028c */
[----:B------:R-:W-:Y:S02]  /*1480*/  IMAD R144, R157, R4, R144 ;  /* 0x000000049d907224 */ /* 0x000fe400078e0290 */
[----:B------:R-:W-:Y:S02]  /*1490*/  IMAD R4, R135, UR12, RZ ;  /* 0x0000000c87047c24 */ /* 0x000fe4000f8e02ff */
[----:B------:R-:W-:Y:S02]  /*14a0*/  IMAD.U32 R3, RZ, RZ, UR12 ;  /* 0x0000000cff037e24 */ /* 0x000fe4000f8e00ff */
[----:B------:R-:W-:Y:S01]  /*14b0*/  IMAD R138, R157, R6, R138 ;  /* 0x000000069d8a7224 */ /* 0x000fe200078e028a */
[----:B------:R-:W-:Y:S01]  /*14c0*/  IABS R6, R219 ;  /* 0x000000db00067213 */ /* 0x000fe20000000000 */
[----:B------:R-:W-:-:S02]  /*14d0*/  IMAD.MOV R7, RZ, RZ, -R7 ;  /* 0x000000ffff077224 */ /* 0x000fc400078e0a07 */
[----:B------:R-:W-:Y:S02]  /*14e0*/  IMAD R159, R157, R5, R8 ;  /* 0x000000059d9f7224 */ /* 0x000fe400078e0208 */
[----:B------:R-:W-:Y:S02]  /*14f0*/  IMAD.U32 R5, RZ, RZ, UR12 ;  /* 0x0000000cff057e24 */ /* 0x000fe4000f8e00ff */
[----:B------:R-:W-:Y:S02]  /*1500*/  IMAD R34, R3, 0x2, R4 ;  /* 0x0000000203227824 */ /* 0x000fe400078e0204 */
[----:B------:R-:W-:Y:S02]  /*1510*/  IMAD R158, R157, R7, R158 ;  /* 0x000000079d9e7224 */ /* 0x000fe400078e029e */
[----:B------:R-:W-:-:S04]  /*1520*/  IMAD.HI.U32 R2, R91, R6, RZ ;  /* 0x000000065b027227 */ /* 0x000fc800078e00ff */
[----:B------:R-:W-:Y:S02]  /*1530*/  IMAD.U32 R7, RZ, RZ, UR12 ;  /* 0x0000000cff077e24 */ /* 0x000fe4000f8e00ff */
[----:B------:R-:W-:Y:S02]  /*1540*/  IMAD R64, R5, 0x2, R34 ;  /* 0x0000000205407824 */ /* 0x000fe400078e0222 */
[----:B------:R-:W-:Y:S01]  /*1550*/  @!P1 IMAD.IADD R0, R0, 0x1, -R9 ;  /* 0x0000000100009824 */ /* 0x000fe200078e0a09 */
[----:B------:R-:W-:Y:S01]  /*1560*/  ISETP.NE.AND P1, PT, R98, RZ, PT ;  /* 0x000000ff6200720c */ /* 0x000fe20003f25270 */
[----:B------:R-:W-:Y:S02]  /*1570*/  IMAD.MOV R2, RZ, RZ, -R2 ;  /* 0x000000ffff027224 */ /* 0x000fe400078e0a02 */
[----:B------:R-:W-:Y:S02]  /*1580*/  IMAD.U32 R9, RZ, RZ, UR12 ;  /* 0x0000000cff097e24 */ /* 0x000fe4000f8e00ff */
[----:B------:R-:W-:-:S02]  /*1590*/  IMAD R92, R7, 0x2, R64 ;  /* 0x00000002075c7824 */ /* 0x000fc400078e0240 */
[----:B------:R-:W-:Y:S02]  /*15a0*/  IMAD R139, R157, R2, R6 ;  /* 0x000000029d8b7224 */ /* 0x000fe400078e0206 */
[----:B------:R-:W-:Y:S02]  /*15b0*/  IMAD R6, R9, 0x2, R92 ;  /* 0x0000000209067824 */ /* 0x000fe400078e025c */
[----:B------:R-:W-:Y:S02]  /*15c0*/  IMAD.MOV.U32 R179, RZ, RZ, R0 ;  /* 0x000000ffffb37224 */ /* 0x000fe400078e0000 */
[----:B------:R-:W-:Y:S02]  /*15d0*/  IMAD R36, R3, 0x2, R6 ;  /* 0x0000000203247824 */ /* 0x000fe400078e0206 */
[----:B------:R-:W-:Y:S01]  /*15e0*/  @!P2 IMAD.MOV R179, RZ, RZ, -R179 ;  /* 0x000000ffffb3a224 */ /* 0x000fe200078e0ab3 */
[----:B------:R-:W-:Y:S01]  /*15f0*/  @!P1 LOP3.LUT R179, RZ, R98, RZ, 0x33, !PT ;  /* 0x00000062ffb39212 */ /* 0x000fe200078e33ff */
[----:B------:R-:W-:Y:S01]  /*1600*/  IMAD R67, R67, 0x2, R36 ;  /* 0x0000000243437824 */ /* 0x000fe200078e0224 */
[----:B------:R-:W-:Y:S01]  /*1610*/  LOP3.LUT P2, RZ, R216, 0xff, RZ, 0xc0, !PT ;  /* 0x000000ffd8ff7812 */ /* 0x000fe2000784c0ff */
[----:B------:R-:W-:Y:S01]  /*1620*/  IMAD.U32 R11, RZ, RZ, UR12 ;  /* 0x0000000cff0b7e24 */ /* 0x000fe2000f8e00ff */
[----:B------:R-:W-:Y:S01]  /*1630*/  PLOP3.LUT P1, PT, PT, PT, UP1, 0x80, 0x8 ;  /* 0x000000000008781c */ /* 0x000fe20003f2f018 */
[----:B0-----:R-:W-:-:S02]  /*1640*/  IMAD.U32 R13, RZ, RZ, UR12 ;  /* 0x0000000cff0d7e24 */ /* 0x001fc4000f8e00ff */
[----:B------:R-:W-:Y:S01]  /*1650*/  IMAD R94, R94, 0x2, R67 ;  /* 0x000000025e5e7824 */ /* 0x000fe200078e0243 */
[----:B-1----:R-:W-:Y:S09]  /*1660*/  BRA.U UP0, `(.L_x_5) ;  /* 0x0000000100187547 */ /* 0x002ff2000b800000 */
[----:B------:R-:W-:Y:S01]  /*1670*/  ELECT P3, URZ, PT ;  /* 0x0000000000ff782f */ /* 0x000fe20003860000 */
[----:B------:R-:W-:Y:S01]  /*1680*/  IMAD.MOV.U32 R0, RZ, RZ, 0x1 ;  /* 0x00000001ff007424 */ /* 0x000fe200078e00ff */
[----:B------:R-:W-:Y:S01]  /*1690*/  UMOV UR4, 0x40 ;  /* 0x0000004000047882 */ /* 0x000fe20000000000 */
[----:B------:R-:W-:Y:S01]  /*16a0*/  UVIRTCOUNT.DEALLOC.SMPOOL 0x80 ;  /* 0x000000800000784c */ /* 0x000fe20000000000 */
[----:B------:R-:W-:-:S09]  /*16b0*/  ULEA UR4, UR7, UR4, 0x18 ;  /* 0x0000000407047291 */ /* 0x000fd2000f8ec0ff */
[----:B------:R0:W-:Y:S03]  /*16c0*/  @P3 STS.U8 [UR4], R0 ;  /* 0x00000000ff003988 */ /* 0x0001e60008000004 */
.L_x_5:
[----:B------:R-:W-:Y:S01]  /*16d0*/  STTM.x32 tmem[UR10], RZ ;  /* 0x000000ff000079ed */ /* 0x000fe200082c000a */
[----:B------:R-:W1:Y:S02]  /*16e0*/  FENCE.VIEW.ASYNC.T ;  /* 0x00000000000073c6 */ /* 0x000e640000000200 */
[----:B-1----:R-:W-:Y:S01]  /*16f0*/  VOTEU.ALL UP2, P2 ;  /* 0x0000000000ff7886 */ /* 0x002fe20001040000 */
[----:B------:R-:W-:Y:S01]  /*1700*/  VOTEU.ALL UP3, P2 ;  /* 0x0000000000ff7886 */ /* 0x000fe20001060000 */
[----:B------:R-:W-:Y:S01]  /*1710*/  IMAD R8, R5, 0x2, R94 ;  /* 0x0000000205087824 */ /* 0x000fe200078e025e */
[----:B------:R-:W-:Y:S01]  /*1720*/  ISETP.LT.AND P1, PT, R10, UR22, P1 ;  /* 0x000000160a007c0c */ /* 0x000fe20008f21270 */
[----:B------:R-:W-:Y:S01]  /*1730*/  IMAD R179, R179, UR15, RZ ;  /* 0x0000000fb3b37c24 */ /* 0x000fe2000f8e02ff */
[----:B------:R-:W-:-:S04]  /*1740*/  @!UP2 UIADD3 UR4, UPT, UPT, -UR11, 0x100000, URZ ;  /* 0x001000000b04a890 */ /* 0x000fc8000fffe1ff */
[----:B------:R-:W-:Y:S02]  /*1750*/  @!UP2 USHF.L.U32 UR5, UR4, 0xb, URZ ;  /* 0x0000000b0405a899 */ /* 0x000fe400080006ff */
[----:B------:R-:W-:Y:S01]  /*1760*/  @!UP2 USHF.L.U32 UR4, UR4, 0x1, URZ ;  /* 0x000000010404a899 */ /* 0x000fe200080006ff */
[----:B------:R-:W-:Y:S01]  /*1770*/  BAR.SYNC.DEFER_BLOCKING 0x0 ;  /* 0x0000000000007b1d */ /* 0x000fe20000010000 */
[----:B------:R-:W-:Y:S01]  /*1780*/  IMAD R38, R11, 0x2, R8 ;  /* 0x000000020b267824 */ /* 0x000fe200078e0208 */
[----:B------:R-:W-:-:S03]  /*1790*/  IADD3 R181, P3, PT, R179, UR16, RZ ;  /* 0x00000010b3b57c10 */ /* 0x000fc6000ff7e0ff */
[----:B------:R-:W-:Y:S01]  /*17a0*/  IMAD R66, R7, 0x2, R38 ;  /* 0x0000000207427824 */ /* 0x000fe200078e0226 */
[----:B------:R-:W-:-:S03]  /*17b0*/  LEA.HI.X.SX32 R179, R179, UR17, 0x1, P3 ;  /* 0x00000011b3b37c11 */ /* 0x000fc600098f0eff */
[----:B------:R-:W-:Y:S01]  /*17c0*/  IMAD R96, R9, 0x2, R66 ;  /* 0x0000000209607824 */ /* 0x000fe200078e0242 */
[-C--:B0-----:R-:W-:Y:S02]  /*17d0*/  IADD3 R0, P3, PT, R4, R181.reuse, RZ ;  /* 0x000000b504007210 */ /* 0x081fe40007f7e0ff */
[----:B------:R-:W-:Y:S01]  /*17e0*/  IADD3 R2, P4, PT, R6, R181, RZ ;  /* 0x000000b506027210 */ /* 0x000fe20007f9e0ff */
[----:B------:R-:W-:Y:S01]  /*17f0*/  IMAD R10, R13, 0x2, R96 ;  /* 0x000000020d0a7824 */ /* 0x000fe200078e0260 */
[-C--:B------:R-:W-:Y:S01]  /*1800*/  LEA.HI.X.SX32 R3, R4, R179.reuse, 0x1, P3 ;  /* 0x000000b304037211 */ /* 0x080fe200018f0eff */
[----:B------:R-:W-:Y:S01]  /*1810*/  IMAD.U32 R5, RZ, RZ, UR12 ;  /* 0x0000000cff057e24 */ /* 0x000fe2000f8e00ff */
[----:B------:R-:W-:Y:S01]  /*1820*/  LEA.HI.X.SX32 R4, R6, R179, 0x1, P4 ;  /* 0x000000b306047211 */ /* 0x000fe200020f0eff */
[----:B------:R-:W0:Y:S02]  /*1830*/  FENCE.VIEW.ASYNC.S ;  /* 0x00000000000073c6 */ /* 0x000e240000000000 */
[----:B0-----:R0:W1:Y:S01]  /*1840*/  @!UP3 SYNCS.EXCH.64 URZ, [UR6], UR4 ;  /* 0x0000000406ffb5b2 */ /* 0x0010620008000100 */
[----:B------:R-:W-:-:S02]  /*1850*/  IMAD R40, R15, 0x2, R10 ;  /* 0x000000020f287824 */ /* 0x000fc400078e020a */
[----:B------:R-:W-:Y:S02]  /*1860*/  @P0 IMAD.MOV.U32 R6, RZ, RZ, R0 ;  /* 0x000000ffff060224 */ /* 0x000fe400078e0000 */
[----:B------:R-:W-:Y:S01]  /*1870*/  @P0 IMAD.MOV.U32 R7, RZ, RZ, R3 ;  /* 0x000000ffff070224 */ /* 0x000fe200078e0003 */
[----:B-1----:R-:W-:Y:S01]  /*1880*/  BAR.SYNC.DEFER_BLOCKING 0x0 ;  /* 0x0000000000007b1d */ /* 0x002fe20000010000 */
[----:B------:R-:W-:Y:S02]  /*1890*/  IMAD.U32 R9, RZ, RZ, UR12 ;  /* 0x0000000cff097e24 */ /* 0x000fe4000f8e00ff */
[----:B------:R-:W-:-:S04]  /*18a0*/  IMAD R70, R5, 0x2, R40 ;  /* 0x0000000205467824 */ /* 0x000fc800078e0228 */
[----:B------:R-:W-:Y:S02]  /*18b0*/  IMAD R98, R9, 0x2, R70 ;  /* 0x0000000209627824 */ /* 0x000fe400078e0246 */
[----:B------:R-:W-:Y:S02]  /*18c0*/  IMAD.U32 R11, RZ, RZ, UR12 ;  /* 0x0000000cff0b7e24 */ /* 0x000fe4000f8e00ff */
[----:B------:R-:W-:Y:S01]  /*18d0*/  IMAD R12, R5, 0x2, R98 ;  /* 0x00000002050c7824 */ /* 0x000fe200078e0262 */
[C---:B------:R-:W-:Y:S01]  /*18e0*/  LOP3.LUT R16, R135.reuse, 0x10, RZ, 0xfc, !PT ;  /* 0x0000001087107812 */ /* 0x040fe200078efcff */
[----:B------:R-:W-:Y:S01]  /*18f0*/  IMAD.U32 R73, RZ, RZ, UR12 ;  /* 0x0000000cff497e24 */ /* 0x000fe2000f8e00ff */
[----:B------:R-:W-:Y:S01]  /*1900*/  LOP3.LUT R14, R135, 0x18, RZ, 0xfc, !PT ;  /* 0x00000018870e7812 */ /* 0x000fe200078efcff */
[----:B------:R-:W-:Y:S01]  /*1910*/  IMAD R42, R11, 0x2, R12 ;  /* 0x000000020b2a7824 */ /* 0x000fe200078e020c */
[----:B------:R1:W2:Y:S01]  /*1920*/  @P0 LDG.E.U8 R100, desc[UR20][R6.64] ;  /* 0x0000001406640981 */ /* 0x0002a2000c1e1100 */
[----:B------:R-:W-:Y:S01]  /*1930*/  PLOP3.LUT P0, PT, PT, PT, UP1, 0x80, 0x8 ;  /* 0x000000000008781c */ /* 0x000fe20003f0f018 */
[----:B-1----:R-:W-:-:S02]  /*1940*/  @P1 IMAD.MOV.U32 R6, RZ, RZ, R2 ;  /* 0x000000ffff061224 */ /* 0x002fc400078e0002 */
[----:B------:R-:W-:-:S05]  /*1950*/  @P1 IMAD.MOV.U32 R7, RZ, RZ, R4 ;  /* 0x000000ffff071224 */ /* 0x000fca00078e0004 */
[----:B------:R1:W3:Y:S01]  /*1960*/  @P1 LDG.E.U8 R114, desc[UR20][R6.64] ;  /* 0x0000001406721981 */ /* 0x0002e2000c1e1100 */
[----:B------:R-:W-:Y:S01]  /*1970*/  PLOP3.LUT P1, PT, PT, PT, UP1, 0x80, 0x8 ;  /* 0x000000000008781c */ /* 0x000fe20003f2f018 */
[----:B------:R-:W-:Y:S01]  /*1980*/  IMAD R73, R73, 0x2, R42 ;  /* 0x0000000249497824 */ /* 0x000fe200078e022a */
[----:B------:R-:W-:Y:S01]  /*1990*/  ISETP.LT.AND P0, PT, R16, UR22, P0 ;  /* 0x0000001610007c0c */ /* 0x000fe20008701270 */
[----:B------:R-:W-:Y:S01]  /*19a0*/  IMAD.U32 R16, RZ, RZ, UR12 ;  /* 0x0000000cff107e24 */ /* 0x000fe2000f8e00ff */
[----:B------:R-:W-:Y:S01]  /*19b0*/  ISETP.LT.AND P1, PT, R14, UR22, P1 ;  /* 0x000000160e007c0c */ /* 0x000fe20008f21270 */
[----:B------:R-:W-:Y:S01]  /*19c0*/  IMAD.U32 R14, RZ, RZ, UR12 ;  /* 0x0000000cff0e7e24 */ /* 0x000fe2000f8e00ff */
[-C--:B------:R-:W-:Y:S02]  /*19d0*/  IADD3 R5, P3, PT, R8, R181.reuse, RZ ;  /* 0x000000b508057210 */ /* 0x080fe40007f7e0ff */
[----:B------:R-:W-:Y:S01]  /*19e0*/  PRMT R116, RZ, 0x7610, R116 ;  /* 0x00007610ff747816 */ /* 0x000fe20000000074 */
[----:B------:R-:W-:Y:S01]  /*19f0*/  IMAD R101, R14, 0x2, R73 ;  /* 0x000000020e657824 */ /* 0x000fe200078e0249 */
[----:B-1----:R-:W-:-:S02]  /*1a00*/  IADD3 R6, P4, PT, R10, R181, RZ ;  /* 0x000000b50a067210 */ /* 0x002fc40007f9e0ff */
[-C--:B------:R-:W-:Y:S01]  /*1a10*/  LEA.HI.X.SX32 R7, R8, R179.reuse, 0x1, P3 ;  /* 0x000000b308077211 */ /* 0x080fe200018f0eff */
[----:B------:R-:W-:Y:S01]  /*1a20*/  IMAD R14, R16, 0x2, R101 ;  /* 0x00000002100e7824 */ /* 0x000fe200078e0265 */
[----:B------:R-:W-:Y:S01]  /*1a30*/  LEA.HI.X.SX32 R8, R10, R179, 0x1, P4 ;  /* 0x000000b30a087211 */ /* 0x000fe200020f0eff */
[----:B------:R-:W-:Y:S01]  /*1a40*/  @P0 IMAD.MOV.U32 R10, RZ, RZ, R5 ;  /* 0x000000ffff0a0224 */ /* 0x000fe200078e0005 */
[----:B------:R-:W-:Y:S01]  /*1a50*/  PRMT R102, RZ, 0x7610, R102 ;  /* 0x00007610ff667816 */ /* 0x000fe20000000066 */
[----:B------:R-:W-:Y:S02]  /*1a60*/  @P0 IMAD.MOV.U32 R11, RZ, RZ, R7 ;  /* 0x000000ffff0b0224 */ /* 0x000fe400078e0007 */
[----:B------:R-:W-:Y:S02]  /*1a70*/  IMAD.U32 R13, RZ, RZ, UR12 ;  /* 0x0000000cff0d7e24 */ /* 0x000fe4000f8e00ff */
[----:B------:R-:W-:Y:S01]  /*1a80*/  IMAD R44, R9, 0x2, R14 ;  /* 0x00000002092c7824 */ /* 0x000fe200078e020e */
[----:B------:R1:W4:Y:S01]  /*1a90*/  @P0 LDG.E.U8 R116, desc[UR20][R10.64] ;  /* 0x000000140a740981 */ /* 0x000322000c1e1100 */
[----:B------:R-:W-:-:S02]  /*1aa0*/  IMAD.U32 R103, RZ, RZ, UR12 ;  /* 0x0000000cff677e24 */ /* 0x000fc4000f8e00ff */
[----:B------:R-:W-:Y:S01]  /*1ab0*/  IMAD R72, R13, 0x2, R44 ;  /* 0x000000020d487824 */ /* 0x000fe200078e022c */
[----:B------:R-:W-:-:S03]  /*1ac0*/  LOP3.LUT R17, R135, 0x20, RZ, 0xfc, !PT ;  /* 0x0000002087117812 */ /* 0x000fc600078efcff */
[----:B------:R-:W-:Y:S02]  /*1ad0*/  IMAD R103, R103, 0x2, R72 ;  /* 0x0000000267677824 */ /* 0x000fe400078e0248 */
[----:B-1----:R-:W-:Y:S02]  /*1ae0*/  @P1 IMAD.MOV.U32 R10, RZ, RZ, R6 ;  /* 0x000000ffff0a1224 */ /* 0x002fe400078e0006 */
[----:B------:R-:W-:Y:S01]  /*1af0*/  @P1 IMAD.MOV.U32 R11, RZ, RZ, R8 ;  /* 0x000000ffff0b1224 */ /* 0x000fe200078e0008 */
[----:B------:R-:W-:Y:S01]  /*1b00*/  PLOP3.LUT P0, PT, PT, PT, UP1, 0x80, 0x8 ;  /* 0x000000000008781c */ /* 0x000fe20003f0f018 */
[----:B------:R-:W-:-:S03]  /*1b10*/  IMAD R16, R16, 0x2, R103 ;  /* 0x0000000210107824 */ /* 0x000fc600078e0267 */
[----:B------:R1:W5:Y:S01]  /*1b20*/  @P1 LDG.E.U8 R102, desc[UR20][R10.64] ;  /* 0x000000140a661981 */ /* 0x000362000c1e1100 */
[----:B------:R-:W-:Y:S01]  /*1b30*/  ISETP.LT.AND P0, PT, R17, UR22, P0 ;  /* 0x0000001611007c0c */ /* 0x000fe20008701270 */
[----:B------:R-:W-:Y:S01]  /*1b40*/  IMAD.U32 R105, RZ, RZ, UR12 ;  /* 0x0000000cff697e24 */ /* 0x000fe2000f8e00ff */
[----:B------:R-:W-:Y:S02]  /*1b50*/  LOP3.LUT R15, R135, 0x28, RZ, 0xfc, !PT ;  /* 0x00000028870f7812 */ /* 0x000fe400078efcff */
[----:B------:R-:W-:Y:S02]  /*1b60*/  PLOP3.LUT P1, PT, PT, PT, UP1, 0x80, 0x8 ;  /* 0x000000000008781c */ /* 0x000fe40003f2f018 */
[-C--:B------:R-:W-:Y:S02]  /*1b70*/  IADD3 R9, P3, PT, R12, R181.reuse, RZ ;  /* 0x000000b50c097210 */ /* 0x080fe40007f7e0ff */
[----:B------:R-:W-:Y:S01]  /*1b80*/  ISETP.LT.AND P1, PT, R15, UR22, P1 ;  /* 0x000000160f007c0c */ /* 0x000fe20008f21270 */
[----:B-1----:R-:W-:Y:S01]  /*1b90*/  IMAD.U32 R11, RZ, RZ, UR12 ;  /* 0x0000000cff0b7e24 */ /* 0x002fe2000f8e00ff */
[----:B------:R-:W-:-:S02]  /*1ba0*/  IADD3 R10, P4, PT, R14, R181, RZ ;  /* 0x000000b50e0a7210 */ /* 0x000fc40007f9e0ff */
[----:B------:R-:W-:Y:S01]  /*1bb0*/  PRMT R110, RZ, 0x7610, R110 ;  /* 0x00007610ff6e7816 */ /* 0x000fe2000000006e */
[----:B------:R-:W-:Y:S01]  /*1bc0*/  IMAD R46, R11, 0x2, R16 ;  /* 0x000000020b2e7824 */ /* 0x000fe200078e0210 */
[-C--:B------:R-:W-:Y:S01]  /*1bd0*/  LEA.HI.X.SX32 R11, R12, R179.reuse, 0x1, P3 ;  /* 0x000000b30c0b7211 */ /* 0x080fe200018f0eff */
[----:B------:R-:W-:Y:S01]  /*1be0*/  IMAD.U32 R18, RZ, RZ, UR12 ;  /* 0x0000000cff127e24 */ /* 0x000fe2000f8e00ff */
[----:B------:R-:W-:Y:S01]  /*1bf0*/  LEA.HI.X.SX32 R12, R14, R179, 0x1, P4 ;  /* 0x000000b30e0c7211 */ /* 0x000fe200020f0eff */
[----:B------:R-:W-:Y:S01]  /*1c00*/  IMAD R76, R13, 0x2, R46 ;  /* 0x000000020d4c7824 */ /* 0x000fe200078e022e */
[----:B------:R-:W-:Y:S01]  /*1c10*/  PRMT R112, RZ, 0x7610, R112 ;  /* 0x00007610ff707816 */ /* 0x000fe20000000070 */
[----:B------:R-:W-:Y:S02]  /*1c20*/  @P0 IMAD.MOV.U32 R14, RZ, RZ, R9 ;  /* 0x000000ffff0e0224 */ /* 0x000fe400078e0009 */
[----:B------:R-:W-:Y:S02]  /*1c30*/  IMAD R105, R105, 0x2, R76 ;  /* 0x0000000269697824 */ /* 0x000fe400078e024c */
[----:B------:R-:W-:-:S02]  /*1c40*/  @P0 IMAD.MOV.U32 R15, RZ, RZ, R11 ;  /* 0x000000ffff0f0224 */ /* 0x000fc400078e000b */
[----:B------:R-:W-:Y:S02]  /*1c50*/  IMAD R18, R18, 0x2, R105 ;  /* 0x0000000212127824 */ /* 0x000fe400078e0269 */
[----:B------:R-:W-:Y:S01]  /*1c60*/  IMAD.U32 R79, RZ, RZ, UR12 ;  /* 0x0000000cff4f7e24 */ /* 0x000fe2000f8e00ff */
[----:B------:R1:W2:Y:S01]  /*1c70*/  @P0 LDG.E.U8 R110, desc[UR20][R14.64] ;  /* 0x000000140e6e0981 */ /* 0x0002a2000c1e1100 */
[----:B------:R-:W-:Y:S02]  /*1c80*/  IMAD R48, R13, 0x2, R18 ;  /* 0x000000020d307824 */ /* 0x000fe400078e0212 */
[----:B------:R-:W-:Y:S02]  /*1c90*/  IMAD.U32 R20, RZ, RZ, UR12 ;  /* 0x0000000cff147e24 */ /* 0x000fe4000f8e00ff */
[----:B------:R-:W-:Y:S02]  /*1ca0*/  IMAD R79, R79, 0x2, R48 ;  /* 0x000000024f4f7824 */ /* 0x000fe400078e0230 */
[----:B-1----:R-:W-:-:S02]  /*1cb0*/  @P1 IMAD.MOV.U32 R14, RZ, RZ, R10 ;  /* 0x000000ffff0e1224 */ /* 0x002fc400078e000a */
[----:B------:R-:W-:Y:S01]  /*1cc0*/  @P1 IMAD.MOV.U32 R15, RZ, RZ, R12 ;  /* 0x000000ffff0f1224 */ /* 0x000fe200078e000c */
[----:B------:R-:W-:Y:S01]  /*1cd0*/  LOP3.LUT R17, R135, 0x38, RZ, 0xfc, !PT ;  /* 0x0000003887117812 */ /* 0x000fe200078efcff */
[----:B------:R-:W-:-:S03]  /*1ce0*/  IMAD R107, R20, 0x2, R79 ;  /* 0x00000002146b7824 */ /* 0x000fc600078e024f */
[----:B------:R1:W2:Y:S01]  /*1cf0*/  @P1 LDG.E.U8 R112, desc[UR20][R14.64] ;  /* 0x000000140e701981 */ /* 0x0002a2000c1e1100 */
[----:B------:R-:W-:Y:S01]  /*1d00*/  PLOP3.LUT P1, PT, PT, PT, UP1, 0x80, 0x8 ;  /* 0x000000000008781c */ /* 0x000fe20003f2f018 */
[----:B------:R-:W-:Y:S01]  /*1d10*/  IMAD.U32 R21, RZ, RZ, UR12 ;  /* 0x0000000cff157e24 */ /* 0x000fe2000f8e00ff */
[----:B------:R-:W-:Y:S02]  /*1d20*/  LOP3.LUT R19, R135, 0x30, RZ, 0xfc, !PT ;  /* 0x0000003087137812 */ /* 0x000fe400078efcff */
[----:B------:R-:W-:Y:S01]  /*1d30*/  ISETP.LT.AND P1, PT, R17, UR22, P1 ;  /* 0x0000001611007c0c */ /* 0x000fe20008f21270 */
[----:B------:R-:W-:Y:S01]  /*1d40*/  IMAD.U32 R17, RZ, RZ, UR12 ;  /* 0x0000000cff117e24 */ /* 0x000fe2000f8e00ff */
[----:B------:R-:W-:Y:S01]  /*1d50*/  PLOP3.LUT P0, PT, PT, PT, UP1, 0x80, 0x8 ;  /* 0x000000000008781c */ /* 0x000fe20003f0f018 */
[----:B------:R-:W-:Y:S01]  /*1d60*/  IMAD.U32 R109, RZ, RZ, UR12 ;  /* 0x0000000cff6d7e24 */ /* 0x000fe2000f8e00ff */
[C---:B------:R-:W-:Y:S01]  /*1d70*/  IADD3 R13, P3, PT, R16.reuse, R181, RZ ;  /* 0x000000b5100d7210 */ /* 0x040fe20007f7e0ff */
[----:B-1----:R-:W-:Y:S01]  /*1d80*/  IMAD.U32 R14, RZ, RZ, UR12 ;  /* 0x0000000cff0e7e24 */ /* 0x002fe2000f8e00ff */
[----:B------:R-:W-:Y:S01]  /*1d90*/  ISETP.LT.AND P0, PT, R19, UR22, P0 ;  /* 0x0000001613007c0c */ /* 0x000fe20008701270 */
[----:B------:R-:W-:Y:S01]  /*1da0*/  IMAD.U32 R22, RZ, RZ, UR12 ;  /* 0x0000000cff167e24 */ /* 0x000fe2000f8e00ff */
[----:B------:R-:W-:Y:S01]  /*1db0*/  LEA.HI.X.SX32 R15, R16, R179, 0x1, P3 ;  /* 0x000000b3100f7211 */ /* 0x000fe200018f0eff */
[----:B------:R-:W-:Y:S01]  /*1dc0*/  IMAD R20, R14, 0x2, R107 ;  /* 0x000000020e147824 */ /* 0x000fe200078e026b */
[----:B------:R-:W-:-:S02]  /*1dd0*/  IADD3 R14, P4, PT, R18, R181, RZ ;  /* 0x000000b5120e7210 */ /* 0x000fc40007f9e0ff */
[----:B------:R-:W-:Y:S01]  /*1de0*/  PRMT R104, RZ, 0x7610, R104 ;  /* 0x00007610ff687816 */ /* 0x000fe20000000068 */
[----:B------:R-:W-:Y:S01]  /*1df0*/  IMAD R50, R17, 0x2, R20 ;  /* 0x0000000211327824 */ /* 0x000fe200078e0214 */
[----:B------:R-:W-:Y:S02]  /*1e00*/  LEA.HI.X.SX32 R16, R18, R179, 0x1, P4 ;  /* 0x000000b312107211 */ /* 0x000fe400020f0eff */
[----:B------:R-:W-:Y:S01]  /*1e10*/  PRMT R106, RZ, 0x7610, R106 ;  /* 0x00007610ff6a7816 */ /* 0x000fe2000000006a */
[----:B------:R-:W-:Y:S02]  /*1e20*/  IMAD R78, R21, 0x2, R50 ;  /* 0x00000002154e7824 */ /* 0x000fe400078e0232 */
[----:B------:R-:W-:Y:S02]  /*1e30*/  @P0 IMAD.MOV.U32 R18, RZ, RZ, R13 ;  /* 0x000000ffff120224 */ /* 0x000fe400078e000d */
[----:B------:R-:W-:Y:S02]  /*1e40*/  IMAD R109, R109, 0x2, R78 ;  /* 0x000000026d6d7824 */ /* 0x000fe400078e024e */
[----:B------:R-:W-:-:S02]  /*1e50*/  @P0 IMAD.MOV.U32 R19, RZ, RZ, R15 ;  /* 0x000000ffff130224 */ /* 0x000fc400078e000f */
[----:B------:R-:W-:Y:S01]  /*1e60*/  IMAD R22, R22, 0x2, R109 ;  /* 0x0000000216167824 */ /* 0x000fe200078e026d */
[----:B------:R-:W-:Y:S02]  /*1e70*/  LOP3.LUT R24, R135, 0x40, RZ, 0xfc, !PT ;  /* 0x0000004087187812 */ /* 0x000fe400078efcff */
[----:B------:R1:W2:Y:S01]  /*1e80*/  @P0 LDG.E.U8 R104, desc[UR20][R18.64] ;  /* 0x0000001412680981 */ /* 0x0002a2000c1e1100 */
[----:B------:R-:W-:Y:S01]  /*1e90*/  IMAD R52, R17, 0x2, R22 ;  /* 0x0000000211347824 */ /* 0x000fe200078e0216 */
[----:B------:R-:W-:Y:S01]  /*1ea0*/  PLOP3.LUT P0, PT, PT, PT, UP1, 0x80, 0x8 ;  /* 0x000000000008781c */ /* 0x000fe20003f0f018 */
[----:B------:R-:W-:Y:S02]  /*1eb0*/  IMAD.U32 R111, RZ, RZ, UR12 ;  /* 0x0000000cff6f7e24 */ /* 0x000fe4000f8e00ff */
[----:B------:R-:W-:Y:S01]  /*1ec0*/  IMAD R82, R21, 0x2, R52 ;  /* 0x0000000215527824 */ /* 0x000fe200078e0234 */
[----:B------:R-:W-:Y:S01]  /*1ed0*/  ISETP.LT.AND P0, PT, R24, UR22, P0 ;  /* 0x0000001618007c0c */ /* 0x000fe20008701270 */
[----:B-1----:R-:W-:-:S02]  /*1ee0*/  @P1 IMAD.MOV.U32 R18, RZ, RZ, R14 ;  /* 0x000000ffff121224 */ /* 0x002fc400078e000e */
[----:B------:R-:W-:Y:S01]  /*1ef0*/  @P1 IMAD.MOV.U32 R19, RZ, RZ, R16 ;  /* 0x000000ffff131224 */ /* 0x000fe200078e0010 */
[----:B------:R-:W-:Y:S01]  /*1f00*/  LOP3.LUT R23, R135, 0x48, RZ, 0xfc, !PT ;  /* 0x0000004887177812 */ /* 0x000fe200078efcff */
[----:B------:R-:W-:Y:S02]  /*1f10*/  IMAD.U32 R24, RZ, RZ, UR12 ;  /* 0x0000000cff187e24 */ /* 0x000fe4000f8e00ff */
[----:B------:R-:W-:Y:S01]  /*1f20*/  IMAD R111, R111, 0x2, R82 ;  /* 0x000000026f6f7824 */ /* 0x000fe200078e0252 */
[----:B------:R1:W2:Y:S01]  /*1f30*/  @P1 LDG.E.U8 R106, desc[UR20][R18.64] ;  /* 0x00000014126a1981 */ /* 0x0002a2000c1e1100 */
[----:B------:R-:W-:Y:S02]  /*1f40*/  PLOP3.LUT P1, PT, PT, PT, UP1, 0x80, 0x8 ;  /* 0x000000000008781c */ /* 0x000fe40003f2f018 */
[----:B------:R-:W-:Y:S01]  /*1f50*/  IADD3 R17, P3, PT, R20, R181, RZ ;  /* 0x000000b514117210 */ /* 0x000fe20007f7e0ff */
[----:B------:R-:W-:Y:S01]  /*1f60*/  IMAD R24, R24, 0x2, R111 ;  /* 0x0000000218187824 */ /* 0x000fe200078e026f */
[----:B------:R-:W-:Y:S01]  /*1f70*/  ISETP.LT.AND P1, PT, R23, UR22, P1 ;  /* 0x0000001617007c0c */ /* 0x000fe20008f21270 */
[----:B------:R-:W-:Y:S01]  /*1f80*/  IMAD.U32 R85, RZ, RZ, UR12 ;  /* 0x0000000cff557e24 */ /* 0x000fe2000f8e00ff */
[----:B------:R-:W-:Y:S01]  /*1f90*/  PRMT R108, RZ, 0x7610, R108 ;  /* 0x00007610ff6c7816 */ /* 0x000fe2000000006c */
[----:B------:R-:W-:Y:S01]  /*1fa0*/  IMAD R54, R21, 0x2, R24 ;  /* 0x0000000215367824 */ /* 0x000fe200078e0218 */
[----:B------:R-:W-:-:S02]  /*1fb0*/  PRMT R162, RZ, 0x7610, R162 ;  /* 0x00007610ffa27816 */ /* 0x000fc400000000a2 */
[----:B-1----:R-:W-:Y:S02]  /*1fc0*/  IADD3 R18, P4, PT, R22, R181, RZ ;  /* 0x000000b516127210 */ /* 0x002fe40007f9e0ff */
[-C--:B------:R-:W-:Y:S01]  /*1fd0*/  LEA.HI.X.SX32 R19, R20, R179.reuse, 0x1, P3 ;  /* 0x000000b314137211 */ /* 0x080fe200018f0eff */
[----:B------:R-:W-:Y:S01]  /*1fe0*/  IMAD.U32 R26, RZ, RZ, UR12 ;  /* 0x0000000cff1a7e24 */ /* 0x000fe2000f8e00ff */
[----:B------:R-:W-:Y:S01]  /*1ff0*/  LEA.HI.X.SX32 R20, R22, R179, 0x1, P4 ;  /* 0x000000b316147211 */ /* 0x000fe200020f0eff */
[----:B------:R-:W-:Y:S02]  /*2000*/  @P0 IMAD.MOV.U32 R22, RZ, RZ, R17 ;  /* 0x000000ffff160224 */ /* 0x000fe400078e0011 */
[----:B------:R-:W-:Y:S02]  /*2010*/  @P0 IMAD.MOV.U32 R23, RZ, RZ, R19 ;  /* 0x000000ffff170224 */ /* 0x000fe400078e0013 */
[----:B------:R-:W-:Y:S02]  /*2020*/  IMAD R85, R85, 0x2, R54 ;  /* 0x0000000255557824 */ /* 0x000fe400078e0236 */
[----:B------:R-:W-:Y:S01]  /*2030*/  IMAD.U32 R28, RZ, RZ, UR12 ;  /* 0x0000000cff1c7e24 */ /* 0x000fe2000f8e00ff */
[----:B------:R1:W2:Y:S01]  /*2040*/  @P0 LDG.E.U8 R108, desc[UR20][R22.64] ;  /* 0x00000014166c0981 */ /* 0x0002a2000c1e1100 */
[----:B------:R-:W-:Y:S01]  /*2050*/  IMAD R113, R26, 0x2, R85 ;  /* 0x000000021a717824 */ /* 0x000fe200078e0255 */
[----:B------:R-:W-:-:S03]  /*2060*/  LOP3.LUT R27, R135, 0x50, RZ, 0xfc, !PT ;  /* 0x00000050871b7812 */ /* 0x000fc600078efcff */
[----:B------:R-:W-:Y:S02]  /*2070*/  IMAD R26, R28, 0x2, R113 ;  /* 0x000000021c1a7824 */ /* 0x000fe400078e0271 */
[----:B-1----:R-:W-:Y:S02]  /*2080*/  @P1 IMAD.MOV.U32 R22, RZ, RZ, R18 ;  /* 0x000000ffff161224 */ /* 0x002fe400078e0012 */
[----:B------:R-:W-:Y:S01]  /*2090*/  @P1 IMAD.MOV.U32 R23, RZ, RZ, R20 ;  /* 0x000000ffff171224 */ /* 0x000fe200078e0014 */
[----:B------:R-:W-:Y:S01]  /*20a0*/  PLOP3.LUT P0, PT, PT, PT, UP1, 0x80, 0x8 ;  /* 0x000000000008781c */ /* 0x000fe20003f0f018 */
[----:B------:R-:W-:-:S03]  /*20b0*/  IMAD R56, R21, 0x2, R26 ;  /* 0x0000000215387824 */ /* 0x000fc600078e021a */
[----:B------:R1:W2:Y:S01]  /*20c0*/  @P1 LDG.E.U8 R162, desc[UR20][R22.64] ;  /* 0x0000001416a21981 */ /* 0x0002a2000c1e1100 */
        /* <DEDUP_REMOVED lines=18> */
[----:B------:R-:W-:Y:S02]  /*21f0*/  IMAD.U32 R29, RZ, RZ, UR12 ;  /* 0x0000000cff1d7e24 */ /* 0x000fe4000f8e00ff */
[----:B------:R-:W-:Y:S01]  /*2200*/  IMAD R58, R25, 0x2, R28 ;  /* 0x00000002193a7824 */ /* 0x000fe200078e021c */
[----:B------:R1:W2:Y:S01]  /*2210*/  @P0 LDG.E.U8 R165, desc[UR20][R26.64] ;  /* 0x000000141aa50981 */ /* 0x0002a2000c1e1100 */
[----:B------:R-:W-:Y:S02]  /*2220*/  IMAD.U32 R117, RZ, RZ, UR12 ;  /* 0x0000000cff757e24 */ /* 0x000fe4000f8e00ff */
[----:B------:R-:W-:Y:S01]  /*2230*/  IMAD R88, R29, 0x2, R58 ;  /* 0x000000021d587824 */ /* 0x000fe200078e023a */
[----:B------:R-:W-:Y:S01]  /*2240*/  LOP3.LUT R32, R135, 0x60, RZ, 0xfc, !PT ;  /* 0x0000006087207812 */ /* 0x000fe200078efcff */
[----:B------:R-:W-:Y:S01]  /*2250*/  IMAD.U32 R30, RZ, RZ, UR12 ;  /* 0x0000000cff1e7e24 */ /* 0x000fe2000f8e00ff */
[----:B------:R-:W-:Y:S01]  /*2260*/  PLOP3.LUT P0, PT, PT, PT, UP1, 0x80, 0x8 ;  /* 0x000000000008781c */ /* 0x000fe20003f0f018 */
[----:B------:R-:W-:-:S02]  /*2270*/  IMAD R117, R117, 0x2, R88 ;  /* 0x0000000275757824 */ /* 0x000fc400078e0258 */
[----:B-1----:R-:W-:Y:S02]  /*2280*/  @P1 IMAD.MOV.U32 R26, RZ, RZ, R22 ;  /* 0x000000ffff1a1224 */ /* 0x002fe400078e0016 */
[----:B------:R-:W-:Y:S01]  /*2290*/  @P1 IMAD.MOV.U32 R27, RZ, RZ, R24 ;  /* 0x000000ffff1b1224 */ /* 0x000fe200078e0018 */
[----:B------:R-:W-:Y:S01]  /*22a0*/  ISETP.LT.AND P0, PT, R32, UR22, P0 ;  /* 0x0000001620007c0c */ /* 0x000fe20008701270 */
[----:B------:R-:W-:-:S03]  /*22b0*/  IMAD R30, R30, 0x2, R117 ;  /* 0x000000021e1e7824 */ /* 0x000fc600078e0275 */
[----:B------:R1:W2:Y:S01]  /*22c0*/  @P1 LDG.E.U8 R164, desc[UR20][R26.64] ;  /* 0x000000141aa41981 */ /* 0x0002a2000c1e1100 */
[----:B------:R-:W-:Y:S01]  /*22d0*/  LOP3.LUT R31, R135, 0x68, RZ, 0xfc, !PT ;  /* 0x00000068871f7812 */ /* 0x000fe200078efcff */
[----:B------:R-:W-:Y:S01]  /*22e0*/  IMAD.U32 R89, RZ, RZ, UR12 ;  /* 0x0000000cff597e24 */ /* 0x000fe2000f8e00ff */
[----:B------:R-:W-:Y:S01]  /*22f0*/  PLOP3.LUT P1, PT, PT, PT, UP1, 0x80, 0x8 ;  /* 0x000000000008781c */ /* 0x000fe20003f2f018 */
[----:B------:R-:W-:Y:S01]  /*2300*/  IMAD.U32 R32, RZ, RZ, UR12 ;  /* 0x0000000cff207e24 */ /* 0x000fe2000f8e00ff */
[-C--:B------:R-:W-:Y:S02]  /*2310*/  IADD3 R25, P3, PT, R28, R181.reuse, RZ ;  /* 0x000000b51c197210 */ /* 0x080fe40007f7e0ff */
[----:B------:R-:W-:Y:S02]  /*2320*/  ISETP.LT.AND P1, PT, R31, UR22, P1 ;  /* 0x000000161f007c0c */ /* 0x000fe40008f21270 */
[----:B------:R-:W-:Y:S01]  /*2330*/  PRMT R166, RZ, 0x7610, R166 ;  /* 0x00007610ffa67816 */ /* 0x000fe200000000a6 */
[----:B-1----:R-:W-:Y:S01]  /*2340*/  IMAD.U32 R27, RZ, RZ, UR12 ;  /* 0x0000000cff1b7e24 */ /* 0x002fe2000f8e00ff */
[----:B------:R-:W-:-:S02]  /*2350*/  IADD3 R26, P4, PT, R30, R181, RZ ;  /* 0x000000b51e1a7210 */ /* 0x000fc40007f9e0ff */
[----:B------:R-:W-:Y:S01]  /*2360*/  PRMT R170, RZ, 0x7610, R170 ;  /* 0x00007610ffaa7816 */ /* 0x000fe200000000aa */
[----:B------:R-:W-:Y:S01]  /*2370*/  IMAD R60, R27, 0x2, R30 ;  /* 0x000000021b3c7824 */ /* 0x000fe200078e021e */
[-C--:B------:R-:W-:Y:S01]  /*2380*/  LEA.HI.X.SX32 R27, R28, R179.reuse, 0x1, P3 ;  /* 0x000000b31c1b7211 */ /* 0x080fe200018f0eff */
[----:B------:R-:W-:Y:S01]  /*2390*/  IMAD.U32 R62, RZ, RZ, UR12 ;  /* 0x0000000cff3e7e24 */ /* 0x000fe2000f8e00ff */
[----:B------:R-:W-:Y:S01]  /*23a0*/  LEA.HI.X.SX32 R28, R30, R179, 0x1, P4 ;  /* 0x000000b31e1c7211 */ /* 0x000fe200020f0eff */
[----:B------:R-:W-:Y:S02]  /*23b0*/  IMAD R89, R89, 0x2, R60 ;  /* 0x0000000259597824 */ /* 0x000fe400078e023c */
[----:B------:R-:W-:Y:S02]  /*23c0*/  @P0 IMAD.MOV.U32 R30, RZ, RZ, R25 ;  /* 0x000000ffff1e0224 */ /* 0x000fe400078e0019 */
[----:B------:R-:W-:Y:S02]  /*23d0*/  IMAD R119, R32, 0x2, R89 ;  /* 0x0000000220777824 */ /* 0x000fe400078e0259 */
[----:B------:R-:W-:-:S02]  /*23e0*/  @P0 IMAD.MOV.U32 R31, RZ, RZ, R27 ;  /* 0x000000ffff1f0224 */ /* 0x000fc400078e001b */
[----:B------:R-:W-:-:S03]  /*23f0*/  IMAD R32, R62, 0x2, R119 ;  /* 0x000000023e207824 */ /* 0x000fc600078e0277 */
[----:B------:R1:W2:Y:S01]  /*2400*/  @P0 LDG.E.U8 R166, desc[UR20][R30.64] ;  /* 0x000000141ea60981 */ /* 0x0002a2000c1e1100 */
[----:B------:R-:W-:Y:S02]  /*2410*/  IMAD.U32 R33, RZ, RZ, UR12 ;  /* 0x0000000cff217e24 */ /* 0x000fe4000f8e00ff */
[----:B------:R-:W-:Y:S01]  /*2420*/  IMAD R68, R29, 0x2, R32 ;  /* 0x000000021d447824 */ /* 0x000fe200078e0220 */
[----:B------:R-:W-:Y:S01]  /*2430*/  LOP3.LUT R41, R135, 0x70, RZ, 0xfc, !PT ;  /* 0x0000007087297812 */ /* 0x000fe200078efcff */
[----:B------:R-:W-:Y:S02]  /*2440*/  IMAD.U32 R35, RZ, RZ, UR12 ;  /* 0x0000000cff237e24 */ /* 0x000fe4000f8e00ff */
[----:B-1----:R-:W-:Y:S02]  /*2450*/  @P1 IMAD.MOV.U32 R30, RZ, RZ, R26 ;  /* 0x000000ffff1e1224 */ /* 0x002fe400078e001a */
[----:B------:R-:W-:Y:S02]  /*2460*/  @P1 IMAD.MOV.U32 R31, RZ, RZ, R28 ;  /* 0x000000ffff1f1224 */ /* 0x000fe400078e001c */
[----:B------:R-:W-:-:S03]  /*2470*/  IMAD R90, R33, 0x2, R68 ;  /* 0x00000002215a7824 */ /* 0x000fc600078e0244 */
[----:B------:R1:W2:Y:S01]  /*2480*/  @P1 LDG.E.U8 R170, desc[UR20][R30.64] ;  /* 0x000000141eaa1981 */ /* 0x0002a2000c1e1100 */
[----:B------:R-:W-:Y:S01]  /*2490*/  PLOP3.LUT P1, PT, PT, PT, UP1, 0x80, 0x8 ;  /* 0x000000000008781c */ /* 0x000fe20003f2f018 */
[----:B------:R-:W-:Y:S01]  /*24a0*/  IMAD R120, R35, 0x2, R90 ;  /* 0x0000000223787824 */ /* 0x000fe200078e025a */
[----:B------:R-:W-:Y:S01]  /*24b0*/  LOP3.LUT R39, R135, 0x78, RZ, 0xfc, !PT ;  /* 0x0000007887277812 */ /* 0x000fe200078efcff */
[----:B------:R-:W-:Y:S01]  /*24c0*/  IMAD.U32 R37, RZ, RZ, UR12 ;  /* 0x0000000cff257e24 */ /* 0x000fe2000f8e00ff */
[----:B------:R-:W-:Y:S01]  /*24d0*/  ISETP.LT.AND P1, PT, R41, UR22, P1 ;  /* 0x0000001629007c0c */ /* 0x000fe20008f21270 */
[----:B------:R-:W-:Y:S01]  /*24e0*/  IMAD R74, R29, 0x2, R120 ;  /* 0x000000021d4a7824 */ /* 0x000fe200078e0278 */
[----:B------:R-:W-:Y:S02]  /*24f0*/  PLOP3.LUT P0, PT, PT, PT, UP1, 0x80, 0x8 ;  /* 0x000000000008781c */ /* 0x000fe40003f0f018 */
[----:B------:R-:W-:Y:S01]  /*2500*/  IADD3 R29, P4, PT, R32, R181, RZ ;  /* 0x000000b5201d7210 */ /* 0x000fe20007f9e0ff */
[----:B------:R-:W-:Y:S01]  /*2510*/  IMAD R62, R37, 0x2, R74 ;  /* 0x00000002253e7824 */ /* 0x000fe200078e024a */
[----:B------:R-:W-:-:S02]  /*2520*/  ISETP.LT.AND P0, PT, R39, UR22, P0 ;  /* 0x0000001627007c0c */ /* 0x000fc40008701270 */
[----:B------:R-:W-:Y:S02]  /*2530*/  LOP3.LUT R33, R135, 0x2, RZ, 0xfc, !PT ;  /* 0x0000000287217812 */ /* 0x000fe400078efcff */
[----:B------:R-:W-:Y:S02]  /*2540*/  PLOP3.LUT P3, PT, PT, PT, UP1, 0x80, 0x8 ;  /* 0x000000000008781c */ /* 0x000fe40003f6f018 */
[----:B-1----:R-:W-:Y:S01]  /*2550*/  LEA.HI.X.SX32 R30, R32, R179, 0x1, P4 ;  /* 0x000000b3201e7211 */ /* 0x002fe200020f0eff */
[----:B------:R-:W-:Y:S01]  /*2560*/  @P1 IMAD.MOV.U32 R32, RZ, RZ, R29 ;  /* 0x000000ffff201224 */ /* 0x000fe200078e001d */
[C---:B------:R-:W-:Y:S02]  /*2570*/  IADD3 R169, P5, PT, R74.reuse, R181, RZ ;  /* 0x000000b54aa97210 */ /* 0x040fe40007fbe0ff */
[----:B------:R-:W-:Y:S02]  /*2580*/  PRMT R168, RZ, 0x7610, R168 ;  /* 0x00007610ffa87816 */ /* 0x000fe400000000a8 */
[----:B------:R-:W-:Y:S01]  /*2590*/  ISETP.LT.AND P3, PT, R33, UR22, P3 ;  /* 0x0000001621007c0c */ /* 0x000fe20009f61270 */
[----:B------:R-:W-:Y:S01]  /*25a0*/  @P1 IMAD.MOV.U32 R33, RZ, RZ, R30 ;  /* 0x000000ffff211224 */ /* 0x000fe200078e001e */
[----:B------:R-:W-:-:S02]  /*25b0*/  LEA.HI.X.SX32 R163, R74, R179, 0x1, P5 ;  /* 0x000000b34aa37211 */ /* 0x000fc400028f0eff */
[----:B------:R-:W-:Y:S02]  /*25c0*/  LOP3.LUT R31, R135, 0xa, RZ, 0xfc, !PT ;  /* 0x0000000a871f7812 */ /* 0x000fe400078efcff */
[----:B------:R-:W-:Y:S01]  /*25d0*/  PLOP3.LUT P4, PT, PT, PT, UP1, 0x80, 0x8 ;  /* 0x000000000008781c */ /* 0x000fe20003f8f018 */
[----:B------:R1:W2:Y:S01]  /*25e0*/  @P1 LDG.E.U8 R168, desc[UR20][R32.64] ;  /* 0x0000001420a81981 */ /* 0x0002a2000c1e1100 */
[----:B------:R-:W-:Y:S02]  /*25f0*/  PRMT R167, RZ, 0x7610, R167 ;  /* 0x00007610ffa77816 */ /* 0x000fe400000000a7 */
[----:B------:R-:W-:Y:S02]  /*2600*/  ISETP.LT.AND P1, PT, R31, UR22, P4 ;  /* 0x000000161f007c0c */ /* 0x000fe4000a721270 */
[----:B------:R-:W-:Y:S01]  /*2610*/  IADD3 R31, P4, PT, R34, R181, RZ ;  /* 0x000000b5221f7210 */ /* 0x000fe20007f9e0ff */
[----:B-1----:R-:W-:Y:S02]  /*2620*/  @P0 IMAD.MOV.U32 R32, RZ, RZ, R169 ;  /* 0x000000ffff200224 */ /* 0x002fe400078e00a9 */
[----:B------:R-:W-:-:S05]  /*2630*/  @P0 IMAD.MOV.U32 R33, RZ, RZ, R163 ;  /* 0x000000ffff210224 */ /* 0x000fca00078e00a3 */
[----:B------:R1:W2:Y:S01]  /*2640*/  @P0 LDG.E.U8 R167, desc[UR20][R32.64] ;  /* 0x0000001420a70981 */ /* 0x0002a2000c1e1100 */
[----:B------:R-:W-:Y:S02]  /*2650*/  PRMT R188, RZ, 0x7610, R188 ;  /* 0x00007610ffbc7816 */ /* 0x000fe400000000bc */
[----:B-1----:R-:W-:Y:S02]  /*2660*/  IADD3 R32, P0, PT, R36, R181, RZ ;  /* 0x000000b524207210 */ /* 0x002fe40007f1e0ff */
[-C--:B------:R-:W-:Y:S02]  /*2670*/  LEA.HI.X.SX32 R33, R34, R179.reuse, 0x1, P4 ;  /* 0x000000b322217211 */ /* 0x080fe400020f0eff */
[----:B------:R-:W-:Y:S01]  /*2680*/  LEA.HI.X.SX32 R34, R36, R179, 0x1, P0 ;  /* 0x000000b324227211 */ /* 0x000fe200000f0eff */
[----:B------:R-:W-:Y:S02]  /*2690*/  @P3 IMAD.MOV.U32 R36, RZ, RZ, R31 ;  /* 0x000000ffff243224 */ /* 0x000fe400078e001f */
[----:B------:R-:W-:Y:S01]  /*26a0*/  @P3 IMAD.MOV.U32 R37, RZ, RZ, R33 ;  /* 0x000000ffff253224 */ /* 0x000fe200078e0021 */
[----:B------:R-:W-:-:S04]  /*26b0*/  PRMT R205, RZ, 0x7610, R205 ;  /* 0x00007610ffcd7816 */ /* 0x000fc800000000cd */
[----:B------:R1:W2:Y:S01]  /*26c0*/  @P3 LDG.E.U8 R188, desc[UR20][R36.64] ;  /* 0x0000001424bc3981 */ /* 0x0002a2000c1e1100 */
[----:B------:R-:W-:Y:S02]  /*26d0*/  LOP3.LUT R35, R135, 0x12, RZ, 0xfc, !PT ;  /* 0x0000001287237812 */ /* 0x000fe400078efcff */
[----:B------:R-:W-:Y:S01]  /*26e0*/  PLOP3.LUT P0, PT, PT, PT, UP1, 0x80, 0x8 ;  /* 0x000000000008781c */ /* 0x000fe20003f0f018 */
[----:B-1----:R-:W-:Y:S02]  /*26f0*/  @P1 IMAD.MOV.U32 R36, RZ, RZ, R32 ;  /* 0x000000ffff241224 */ /* 0x002fe400078e0020 */
[----:B------:R-:W-:-:S05]  /*2700*/  @P1 IMAD.MOV.U32 R37, RZ, RZ, R34 ;  /* 0x000000ffff251224 */ /* 0x000fca00078e0022 */
[----:B------:R1:W2:Y:S01]  /*2710*/  @P1 LDG.E.U8 R205, desc[UR20][R36.64] ;  /* 0x0000001424cd1981 */ /* 0x0002a2000c1e1100 */
[----:B------:R-:W-:Y:S02]  /*2720*/  ISETP.LT.AND P1, PT, R35, UR22, P0 ;  /* 0x0000001623007c0c */ /* 0x000fe40008721270 */
[C---:B------:R-:W-:Y:S02]  /*2730*/  IADD3 R35, P4, PT, R38.reuse, R181, RZ ;  /* 0x000000b526237210 */ /* 0x040fe40007f9e0ff */
[C---:B------:R-:W-:Y:S02]  /*2740*/  LOP3.LUT R39, R135.reuse, 0x1a, RZ, 0xfc, !PT ;  /* 0x0000001a87277812 */ /* 0x040fe400078efcff */
[----:B------:R-:W-:Y:S02]  /*2750*/  PLOP3.LUT P0, PT, PT, PT, UP1, 0x80, 0x8 ;  /* 0x000000000008781c */ /* 0x000fe40003f0f018 */
[----:B-1----:R-:W-:Y:S02]  /*2760*/  LEA.HI.X.SX32 R36, R38, R179, 0x1, P4 ;  /* 0x000000b326247211 */ /* 0x002fe400020f0eff */
[----:B------:R-:W-:-:S02]  /*2770*/  LOP3.LUT R37, R135, 0x22, RZ, 0xfc, !PT ;  /* 0x0000002287257812 */ /* 0x000fc400078efcff */
[----:B------:R-:W-:Y:S01]  /*2780*/  PLOP3.LUT P3, PT, PT, PT, UP1, 0x80, 0x8 ;  /* 0x000000000008781c */ /* 0x000fe20003f6f018 */
[----:B------:R-:W-:Y:S01]  /*2790*/  @P1 IMAD.MOV.U32 R38, RZ, RZ, R35 ;  /* 0x000000ffff261224 */ /* 0x000fe200078e0023 */
[----:B------:R-:W-:Y:S02]  /*27a0*/  PRMT R187, RZ, 0x7610, R187 ;  /* 0x00007610ffbb7816 */ /* 0x000fe400000000bb */
[----:B------:R-:W-:Y:S01]  /*27b0*/  ISETP.LT.AND P0, PT, R39, UR22, P0 ;  /* 0x0000001627007c0c */ /* 0x000fe20008701270 */
[----:B------:R-:W-:Y:S01]  /*27c0*/  @P1 IMAD.MOV.U32 R39, RZ, RZ, R36 ;  /* 0x000000ffff271224 */ /* 0x000fe200078e0024 */
[----:B------:R-:W-:Y:S02]  /*27d0*/  LOP3.LUT R41, R135, 0x2a, RZ, 0xfc, !PT ;  /* 0x0000002a87297812 */ /* 0x000fe400078efcff */
[----:B------:R-:W-:Y:S02]  /*27e0*/  PLOP3.LUT P4, PT, PT, PT, UP1, 0x80, 0x8 ;  /* 0x000000000008781c */ /* 0x000fe40003f8f018 */
[----:B------:R-:W-:Y:S01]  /*27f0*/  ISETP.LT.AND P3, PT, R37, UR22, P3 ;  /* 0x0000001625007c0c */ /* 0x000fe20009f61270 */
[----:B------:R1:W2:Y:S01]  /*2800*/  @P1 LDG.E.U8 R187, desc[UR20][R38.64] ;  /* 0x0000001426bb1981 */ /* 0x0002a2000c1e1100 */
[----:B------:R-:W-:-:S02]  /*2810*/  IADD3 R37, P5, PT, R40, R181, RZ ;  /* 0x000000b528257210 */ /* 0x000fc40007fbe0ff */
[----:B------:R-:W-:Y:S02]  /*2820*/  ISETP.LT.AND P1, PT, R41, UR22, P4 ;  /* 0x0000001629007c0c */ /* 0x000fe4000a721270 */
[----:B------:R-:W-:Y:S02]  /*2830*/  PRMT R186, RZ, 0x7610, R186 ;  /* 0x00007610ffba7816 */ /* 0x000fe400000000ba */
[----:B-1----:R-:W-:Y:S02]  /*2840*/  IADD3 R38, P4, PT, R42, R181, RZ ;  /* 0x000000b52a267210 */ /* 0x002fe40007f9e0ff */
[-C--:B------:R-:W-:Y:S02]  /*2850*/  LEA.HI.X.SX32 R39, R40, R179.reuse, 0x1, P5 ;  /* 0x000000b328277211 */ /* 0x080fe400028f0eff */
[----:B------:R-:W-:Y:S01]  /*2860*/  LEA.HI.X.SX32 R41, R42, R179, 0x1, P4 ;  /* 0x000000b32a297211 */ /* 0x000fe200020f0eff */
[----:B------:R-:W-:Y:S02]  /*2870*/  @P0 IMAD.MOV.U32 R42, RZ, RZ, R37 ;  /* 0x000000ffff2a0224 */ /* 0x000fe400078e0025 */
[----:B------:R-:W-:Y:S01]  /*2880*/  @P0 IMAD.MOV.U32 R43, RZ, RZ, R39 ;  /* 0x000000ffff2b0224 */ /* 0x000fe200078e0027 */
[----:B------:R-:W-:Y:S01]  /*2890*/  IADD3 R40, P5, PT, R44, R181, RZ ;  /* 0x000000b52c287210 */ /* 0x000fe20007fbe0ff */
[----:B------:R-:W-:Y:S01]  /*28a0*/  @P3 IMAD.MOV.U32 R45, RZ, RZ, R41 ;  /* 0x000000ffff2d3224 */ /* 0x000fe200078e0029 */
[----:B------:R-:W-:-:S02]  /*28b0*/  PRMT R204, RZ, 0x7610, R204 ;  /* 0x00007610ffcc7816 */ /* 0x000fc400000000cc */
[----:B------:R1:W2:Y:S01]  /*28c0*/  @P0 LDG.E.U8 R186, desc[UR20][R42.64] ;  /* 0x000000142aba0981 */ /* 0x0002a2000c1e1100 */
[----:B------:R-:W-:Y:S02]  /*28d0*/  PRMT R197, RZ, 0x7610, R197 ;  /* 0x00007610ffc57816 */ /* 0x000fe400000000c5 */
[----:B-1----:R-:W-:Y:S01]  /*28e0*/  LEA.HI.X.SX32 R42, R44, R179, 0x1, P5 ;  /* 0x000000b32c2a7211 */ /* 0x002fe200028f0eff */
[----:B------:R-:W-:Y:S01]  /*28f0*/  @P3 IMAD.MOV.U32 R44, RZ, RZ, R38 ;  /* 0x000000ffff2c3224 */ /* 0x000fe200078e0026 */
[----:B------:R-:W-:-:S04]  /*2900*/  LOP3.LUT R49, R135, 0x32, RZ, 0xfc, !PT ;  /* 0x0000003287317812 */ /* 0x000fc800078efcff */
[----:B------:R1:W2:Y:S01]  /*2910*/  @P3 LDG.E.U8 R204, desc[UR20][R44.64] ;  /* 0x000000142ccc3981 */ /* 0x0002a2000c1e1100 */
[----:B------:R-:W-:Y:S01]  /*2920*/  PLOP3.LUT P0, PT, PT, PT, UP1, 0x80, 0x8 ;  /* 0x000000000008781c */ /* 0x000fe20003f0f018 */
[----:B-1----:R-:W-:Y:S02]  /*2930*/  @P1 IMAD.MOV.U32 R44, RZ, RZ, R40 ;  /* 0x000000ffff2c1224 */ /* 0x002fe400078e0028 */
[----:B------:R-:W-:Y:S01]  /*2940*/  @P1 IMAD.MOV.U32 R45, RZ, RZ, R42 ;  /* 0x000000ffff2d1224 */ /* 0x000fe200078e002a */
[----:B------:R-:W-:-:S04]  /*2950*/  LOP3.LUT R47, R135, 0x3a, RZ, 0xfc, !PT ;  /* 0x0000003a872f7812 */ /* 0x000fc800078efcff */
[----:B------:R1:W2:Y:S01]  /*2960*/  @P1 LDG.E.U8 R197, desc[UR20][R44.64] ;  /* 0x000000142cc51981 */ /* 0x0002a2000c1e1100 */
[----:B------:R-:W-:Y:S02]  /*2970*/  ISETP.LT.AND P1, PT, R49, UR22, P0 ;  /* 0x0000001631007c0c */ /* 0x000fe40008721270 */
[----:B------:R-:W-:Y:S02]  /*2980*/  PLOP3.LUT P3, PT, PT, PT, UP1, 0x80, 0x8 ;  /* 0x000000000008781c */ /* 0x000fe40003f6f018 */
[----:B------:R-:W-:Y:S02]  /*2990*/  IADD3 R43, P4, PT, R46, R181, RZ ;  /* 0x000000b52e2b7210 */ /* 0x000fe40007f9e0ff */
[----:B------:R-:W-:Y:S02]  /*29a0*/  ISETP.LT.AND P0, PT, R47, UR22, P3 ;  /* 0x000000162f007c0c */ /* 0x000fe40009f01270 */
[----:B------:R-:W-:Y:S02]  /*29b0*/  LOP3.LUT R49, R135, 0x42, RZ, 0xfc, !PT ;  /* 0x0000004287317812 */ /* 0x000fe400078efcff */
[----:B------:R-:W-:-:S02]  /*29c0*/  PLOP3.LUT P3, PT, PT, PT, UP1, 0x80, 0x8 ;  /* 0x000000000008781c */ /* 0x000fc40003f6f018 */
[----:B-1----:R-:W-:Y:S02]  /*29d0*/  IADD3 R44, P5, PT, R48, R181, RZ ;  /* 0x000000b5302c7210 */ /* 0x002fe40007fbe0ff */
[-C--:B------:R-:W-:Y:S02]  /*29e0*/  LEA.HI.X.SX32 R45, R46, R179.reuse, 0x1, P4 ;  /* 0x000000b32e2d7211 */ /* 0x080fe400020f0eff */
[----:B------:R-:W-:Y:S02]  /*29f0*/  PRMT R183, RZ, 0x7610, R183 ;  /* 0x00007610ffb77816 */ /* 0x000fe400000000b7 */
[----:B------:R-:W-:Y:S01]  /*2a00*/  ISETP.LT.AND P3, PT, R49, UR22, P3 ;  /* 0x0000001631007c0c */ /* 0x000fe20009f61270 */
[----:B------:R-:W-:Y:S01]  /*2a10*/  @P1 IMAD.MOV.U32 R49, RZ, RZ, R45 ;  /* 0x000000ffff311224 */ /* 0x000fe200078e002d */
[----:B------:R-:W-:Y:S01]  /*2a20*/  LEA.HI.X.SX32 R46, R48, R179, 0x1, P5 ;  /* 0x000000b3302e7211 */ /* 0x000fe200028f0eff */
[----:B------:R-:W-:Y:S01]  /*2a30*/  @P1 IMAD.MOV.U32 R48, RZ, RZ, R43 ;  /* 0x000000ffff301224 */ /* 0x000fe200078e002b */
[----:B------:R-:W-:-:S02]  /*2a40*/  LOP3.LUT R47, R135, 0x4a, RZ, 0xfc, !PT ;  /* 0x0000004a872f7812 */ /* 0x000fc400078efcff */
[----:B------:R-:W-:Y:S02]  /*2a50*/  PLOP3.LUT P4, PT, PT, PT, UP1, 0x80, 0x8 ;  /* 0x000000000008781c */ /* 0x000fe40003f8f018 */
[----:B------:R-:W-:Y:S01]  /*2a60*/  PRMT R201, RZ, 0x7610, R201 ;  /* 0x00007610ffc97816 */ /* 0x000fe200000000c9 */
[----:B------:R1:W2:Y:S01]  /*2a70*/  @P1 LDG.E.U8 R183, desc[UR20][R48.64] ;  /* 0x0000001430b71981 */ /* 0x0002a2000c1e1100 */
        /* <DEDUP_REMOVED lines=57> */
[-C--:B------:R-:W-:Y:S02]  /*2e10*/  IADD3 R59, P4, PT, R68, R181.reuse, RZ ;  /* 0x000000b5443b7210 */ /* 0x080fe40007f9e0ff */
[----:B------:R-:W-:Y:S01]  /*2e20*/  ISETP.LT.AND P3, PT, R65, UR22, P3 ;  /* 0x0000001641007c0c */ /* 0x000fe20009f61270 */
[----:B------:R-:W-:Y:S01]  /*2e30*/  IMAD.U32 R63, RZ, RZ, UR12 ;  /* 0x0000000cff3f7e24 */ /* 0x000fe2000f8e00ff */
[----:B------:R-:W-:Y:S02]  /*2e40*/  IADD3 R173, P5, PT, R62, R181, RZ ;  /* 0x000000b53ead7210 */ /* 0x000fe40007fbe0ff */
[----:B-1----:R-:W-:Y:S01]  /*2e50*/  LEA.HI.X.SX32 R60, R68, R179, 0x1, P4 ;  /* 0x000000b3443c7211 */ /* 0x002fe200020f0eff */
[----:B------:R-:W-:Y:S01]  /*2e60*/  IMAD R118, R63, 0x2, R62 ;  /* 0x000000023f767824 */ /* 0x000fe200078e023e */
[----:B------:R-:W-:-:S02]  /*2e70*/  PRMT R196, RZ, 0x7610, R196 ;  /* 0x00007610ffc47816 */ /* 0x000fc400000000c4 */
[----:B------:R-:W-:Y:S01]  /*2e80*/  LEA.HI.X.SX32 R171, R62, R179, 0x1, P5 ;  /* 0x000000b33eab7211 */ /* 0x000fe200028f0eff */
[----:B------:R-:W-:Y:S01]  /*2e90*/  @P1 IMAD.MOV.U32 R62, RZ, RZ, R59 ;  /* 0x000000ffff3e1224 */ /* 0x000fe200078e003b */
[----:B------:R-:W-:Y:S01]  /*2ea0*/  LOP3.LUT R61, R135, 0x4, RZ, 0xfc, !PT ;  /* 0x00000004873d7812 */ /* 0x000fe200078efcff */
[----:B------:R-:W-:Y:S01]  /*2eb0*/  @P1 IMAD.MOV.U32 R63, RZ, RZ, R60 ;  /* 0x000000ffff3f1224 */ /* 0x000fe200078e003c */
[----:B------:R-:W-:Y:S02]  /*2ec0*/  PLOP3.LUT P0, PT, PT, PT, UP1, 0x80, 0x8 ;  /* 0x000000000008781c */ /* 0x000fe40003f0f018 */
[----:B------:R-:W-:Y:S02]  /*2ed0*/  PRMT R206, RZ, 0x7610, R206 ;  /* 0x00007610ffce7816 */ /* 0x000fe400000000ce */
[----:B------:R-:W-:Y:S01]  /*2ee0*/  ISETP.LT.AND P0, PT, R61, UR22, P0 ;  /* 0x000000163d007c0c */ /* 0x000fe20008701270 */
[----:B------:R1:W2:Y:S01]  /*2ef0*/  @P1 LDG.E.U8 R196, desc[UR20][R62.64] ;  /* 0x000000143ec41981 */ /* 0x0002a2000c1e1100 */
[----:B------:R-:W-:-:S02]  /*2f00*/  IADD3 R61, P4, PT, R64, R181, RZ ;  /* 0x000000b5403d7210 */ /* 0x000fc40007f9e0ff */
[----:B------:R-:W-:Y:S02]  /*2f10*/  LOP3.LUT R65, R135, 0xc, RZ, 0xfc, !PT ;  /* 0x0000000c87417812 */ /* 0x000fe400078efcff */
[----:B------:R-:W-:Y:S01]  /*2f20*/  PLOP3.LUT P1, PT, PT, PT, UP1, 0x80, 0x8 ;  /* 0x000000000008781c */ /* 0x000fe20003f2f018 */
[----:B-1----:R-:W-:Y:S02]  /*2f30*/  @P3 IMAD.MOV.U32 R62, RZ, RZ, R173 ;  /* 0x000000ffff3e3224 */ /* 0x002fe400078e00ad */
[----:B------:R-:W-:Y:S01]  /*2f40*/  @P3 IMAD.MOV.U32 R63, RZ, RZ, R171 ;  /* 0x000000ffff3f3224 */ /* 0x000fe200078e00ab */
[----:B------:R-:W-:-:S04]  /*2f50*/  ISETP.LT.AND P1, PT, R65, UR22, P1 ;  /* 0x0000001641007c0c */ /* 0x000fc80008f21270 */
[----:B------:R1:W2:Y:S01]  /*2f60*/  @P3 LDG.E.U8 R206, desc[UR20][R62.64] ;  /* 0x000000143ece3981 */ /* 0x0002a2000c1e1100 */
[----:B------:R-:W-:Y:S02]  /*2f70*/  PRMT R200, RZ, 0x7610, R200 ;  /* 0x00007610ffc87816 */ /* 0x000fe400000000c8 */
[----:B------:R-:W-:Y:S02]  /*2f80*/  LOP3.LUT R68, R135, 0x14, RZ, 0xfc, !PT ;  /* 0x0000001487447812 */ /* 0x000fe400078efcff */
[----:B------:R-:W-:Y:S02]  /*2f90*/  PLOP3.LUT P3, PT, PT, PT, UP1, 0x80, 0x8 ;  /* 0x000000000008781c */ /* 0x000fe40003f6f018 */
[----:B-1----:R-:W-:Y:S01]  /*2fa0*/  LEA.HI.X.SX32 R62, R64, R179, 0x1, P4 ;  /* 0x000000b3403e7211 */ /* 0x002fe200020f0eff */
[----:B------:R-:W-:Y:S01]  /*2fb0*/  @P0 IMAD.MOV.U32 R64, RZ, RZ, R61 ;  /* 0x000000ffff400224 */ /* 0x000fe200078e003d */
[----:B------:R-:W-:-:S03]  /*2fc0*/  IADD3 R63, P4, PT, R67, R181, RZ ;  /* 0x000000b5433f7210 */ /* 0x000fc60007f9e0ff */
[----:B------:R-:W-:Y:S01]  /*2fd0*/  @P0 IMAD.MOV.U32 R65, RZ, RZ, R62 ;  /* 0x000000ffff410224 */ /* 0x000fe200078e003e */
[----:B------:R-:W-:Y:S02]  /*2fe0*/  ISETP.LT.AND P3, PT, R68, UR22, P3 ;  /* 0x0000001644007c0c */ /* 0x000fe40009f61270 */
[----:B------:R-:W-:Y:S02]  /*2ff0*/  LOP3.LUT R68, R135, 0x1c, RZ, 0xfc, !PT ;  /* 0x0000001c87447812 */ /* 0x000fe400078efcff */
[----:B------:R1:W2:Y:S01]  /*3000*/  @P0 LDG.E.U8 R200, desc[UR20][R64.64] ;  /* 0x0000001440c80981 */ /* 0x0002a2000c1e1100 */
[----:B------:R-:W-:Y:S02]  /*3010*/  PLOP3.LUT P0, PT, PT, PT, UP1, 0x80, 0x8 ;  /* 0x000000000008781c */ /* 0x000fe40003f0f018 */
[----:B------:R-:W-:Y:S02]  /*3020*/  PRMT R199, RZ, 0x7610, R199 ;  /* 0x00007610ffc77816 */ /* 0x000fe400000000c7 */
[----:B------:R-:W-:-:S02]  /*3030*/  ISETP.LT.AND P0, PT, R68, UR22, P0 ;  /* 0x0000001644007c0c */ /* 0x000fc40008701270 */
[----:B-1----:R-:W-:Y:S02]  /*3040*/  LEA.HI.X.SX32 R65, R67, R179, 0x1, P4 ;  /* 0x000000b343417211 */ /* 0x002fe400020f0eff */
[C---:B------:R-:W-:Y:S01]  /*3050*/  IADD3 R64, P5, PT, R66.reuse, R181, RZ ;  /* 0x000000b542407210 */ /* 0x040fe20007fbe0ff */
[----:B------:R-:W-:Y:S02]  /*3060*/  @P1 IMAD.MOV.U32 R68, RZ, RZ, R63 ;  /* 0x000000ffff441224 */ /* 0x000fe400078e003f */
[----:B------:R-:W-:Y:S01]  /*3070*/  @P1 IMAD.MOV.U32 R69, RZ, RZ, R65 ;  /* 0x000000ffff451224 */ /* 0x000fe200078e0041 */
[----:B------:R-:W-:Y:S02]  /*3080*/  LEA.HI.X.SX32 R66, R66, R179, 0x1, P5 ;  /* 0x000000b342427211 */ /* 0x000fe400028f0eff */
[----:B------:R-:W-:Y:S02]  /*3090*/  PRMT R198, RZ, 0x7610, R198 ;  /* 0x00007610ffc67816 */ /* 0x000fe400000000c6 */
        /* <DEDUP_REMOVED lines=82> */
[----:B------:R-:W-:Y:S01]  /*35c0*/  IADD3 R85, P4, PT, R88, R181, RZ ;  /* 0x000000b558557210 */ /* 0x000fe20007f9e0ff */
[----:B-1----:R-:W-:-:S02]  /*35d0*/  @P3 IMAD.MOV.U32 R86, RZ, RZ, R82 ;  /* 0x000000ffff563224 */ /* 0x002fc400078e0052 */
[----:B------:R-:W-:-:S05]  /*35e0*/  @P3 IMAD.MOV.U32 R87, RZ, RZ, R84 ;  /* 0x000000ffff573224 */ /* 0x000fca00078e0054 */
[----:B------:R1:W2:Y:S01]  /*35f0*/  @P3 LDG.E.U8 R130, desc[UR20][R86.64] ;  /* 0x0000001456823981 */ /* 0x0002a2000c1e1100 */
[----:B------:R-:W-:Y:S01]  /*3600*/  PRMT R131, RZ, 0x7610, R131 ;  /* 0x00007610ff837816 */ /* 0x000fe20000000083 */
[----:B------:R-:W-:Y:S01]  /*3610*/  @P0 IMAD.MOV.U32 R122, RZ, RZ, R85 ;  /* 0x000000ffff7a0224 */ /* 0x000fe200078e0055 */
[----:B------:R-:W-:Y:S02]  /*3620*/  LOP3.LUT R95, R135, 0x74, RZ, 0xfc, !PT ;  /* 0x00000074875f7812 */ /* 0x000fe400078efcff */
[----:B-1----:R-:W-:Y:S02]  /*3630*/  LEA.HI.X.SX32 R86, R88, R179, 0x1, P4 ;  /* 0x000000b358567211 */ /* 0x002fe400020f0eff */
[----:B------:R-:W-:-:S03]  /*3640*/  PLOP3.LUT P3, PT, PT, PT, UP1, 0x80, 0x8 ;  /* 0x000000000008781c */ /* 0x000fc60003f6f018 */
[----:B------:R-:W-:Y:S01]  /*3650*/  @P0 IMAD.MOV.U32 R123, RZ, RZ, R86 ;  /* 0x000000ffff7b0224 */ /* 0x000fe200078e0056 */
[----:B------:R-:W-:-:S04]  /*3660*/  LOP3.LUT R214, R93, 0x32, R135, 0xfe, !PT ;  /* 0x000000325dd67812 */ /* 0x000fc800078efe87 */
[----:B------:R1:W2:Y:S01]  /*3670*/  @P0 LDG.E.U8 R131, desc[UR20][R122.64] ;  /* 0x000000147a830981 */ /* 0x0002a2000c1e1100 */
[----:B------:R-:W-:Y:S02]  /*3680*/  ISETP.LT.AND P0, PT, R95, UR22, P3 ;  /* 0x000000165f007c0c */ /* 0x000fe40009f01270 */
[C---:B------:R-:W-:Y:S02]  /*3690*/  LOP3.LUT R95, R135.reuse, 0x7c, RZ, 0xfc, !PT ;  /* 0x0000007c875f7812 */ /* 0x040fe400078efcff */
[----:B------:R-:W-:Y:S02]  /*36a0*/  PLOP3.LUT P3, PT, PT, PT, UP1, 0x80, 0x8 ;  /* 0x000000000008781c */ /* 0x000fe40003f6f018 */
[----:B------:R-:W-:Y:S02]  /*36b0*/  IABS R192, R214 ;  /* 0x000000d600c07213 */ /* 0x000fe40000000000 */
[----:B------:R-:W-:Y:S02]  /*36c0*/  LOP3.LUT R97, R135, 0x6c, RZ, 0xfc, !PT ;  /* 0x0000006c87617812 */ /* 0x000fe400078efcff */
[----:B------:R-:W-:-:S02]  /*36d0*/  PLOP3.LUT P1, PT, PT, PT, UP1, 0x80, 0x8 ;  /* 0x000000000008781c */ /* 0x000fc40003f2f018 */
[----:B------:R-:W-:Y:S01]  /*36e0*/  ISETP.LT.AND P3, PT, R95, UR22, P3 ;  /* 0x000000165f007c0c */ /* 0x000fe20009f61270 */
[----:B------:R-:W-:Y:S01]  /*36f0*/  IMAD.HI.U32 R95, R91, R192, RZ ;  /* 0x000000c05b5f7227 */ /* 0x000fe200078e00ff */
[----:B------:R-:W-:Y:S02]  /*3700*/  LOP3.LUT R209, R93, 0x3e, R135, 0xfe, !PT ;  /* 0x0000003e5dd17812 */ /* 0x000fe400078efe87 */
[----:B------:R-:W-:Y:S01]  /*3710*/  ISETP.LT.AND P1, PT, R97, UR22, P1 ;  /* 0x0000001661007c0c */ /* 0x000fe20008f21270 */
[----:B------:R-:W-:Y:S01]  /*3720*/  IMAD.MOV R95, RZ, RZ, -R95 ;  /* 0x000000ffff5f7224 */ /* 0x000fe200078e0a5f */
[----:B------:R-:W-:Y:S02]  /*3730*/  IABS R189, R209 ;  /* 0x000000d100bd7213 */ /* 0x000fe40000000000 */
[----:B------:R-:W-:Y:S01]  /*3740*/  IADD3 R87, P4, PT, R89, R181, RZ ;  /* 0x000000b559577210 */ /* 0x000fe20007f9e0ff */
[----:B------:R-:W-:Y:S02]  /*3750*/  IMAD R192, R157, R95, R192 ;  /* 0x0000005f9dc07224 */ /* 0x000fe400078e02c0 */
[----:B------:R-:W-:Y:S01]  /*3760*/  IMAD.HI.U32 R95, R91, R189, RZ ;  /* 0x000000bd5b5f7227 */ /* 0x000fe200078e00ff */
[----:B------:R-:W-:-:S02]  /*3770*/  LEA.HI.X.SX32 R89, R89, R179, 0x1, P4 ;  /* 0x000000b359597211 */ /* 0x000fc400020f0eff */
[C---:B------:R-:W-:Y:S01]  /*3780*/  IADD3 R88, P5, PT, R90.reuse, R181, RZ ;  /* 0x000000b55a587210 */ /* 0x040fe20007fbe0ff */
[----:B------:R-:W-:Y:S01]  /*3790*/  IMAD.MOV R95, RZ, RZ, -R95 ;  /* 0x000000ffff5f7224 */ /* 0x000fe200078e0a5f */
[----:B------:R-:W-:Y:S01]  /*37a0*/  PRMT R132, RZ, 0x7610, R132 ;  /* 0x00007610ff847816 */ /* 0x000fe20000000084 */
[----:B-1----:R-:W-:Y:S02]  /*37b0*/  @P1 IMAD.MOV.U32 R122, RZ, RZ, R87 ;  /* 0x000000ffff7a1224 */ /* 0x002fe400078e0057 */
[----:B------:R-:W-:Y:S01]  /*37c0*/  @P1 IMAD.MOV.U32 R123, RZ, RZ, R89 ;  /* 0x000000ffff7b1224 */ /* 0x000fe200078e0059 */
[----:B------:R-:W-:Y:S01]  /*37d0*/  LEA.HI.X.SX32 R90, R90, R179, 0x1, P5 ;  /* 0x000000b35a5a7211 */ /* 0x000fe200028f0eff */
[----:B------:R-:W-:Y:S01]  /*37e0*/  IMAD R189, R157, R95, R189 ;  /* 0x0000005f9dbd7224 */ /* 0x000fe200078e02bd */
[----:B------:R-:W-:Y:S02]  /*37f0*/  PRMT R133, RZ, 0x7610, R133 ;  /* 0x00007610ff857816 */ /* 0x000fe40000000085 */
[----:B------:R1:W2:Y:S01]  /*3800*/  @P1 LDG.E.U8 R132, desc[UR20][R122.64] ;  /* 0x000000147a841981 */ /* 0x0002a2000c1e1100 */
[----:B------:R-:W-:-:S02]  /*3810*/  IADD3 R177, P1, PT, R118, R181, RZ ;  /* 0x000000b576b17210 */ /* 0x000fc40007f3e0ff */
[C---:B------:R-:W-:Y:S02]  /*3820*/  ISETP.GT.U32.AND P4, PT, R157.reuse, R189, PT ;  /* 0x000000bd9d00720c */ /* 0x040fe40003f84070 */
[----:B------:R-:W-:Y:S02]  /*3830*/  ISETP.GT.U32.AND P5, PT, R157, R161, PT ;  /* 0x000000a19d00720c */ /* 0x000fe40003fa4070 */
[----:B------:R-:W-:Y:S01]  /*3840*/  LEA.HI.X.SX32 R175, R118, R179, 0x1, P1 ;  /* 0x000000b376af7211 */ /* 0x000fe200008f0eff */
[----:B-1----:R-:W-:Y:S02]  /*3850*/  @P0 IMAD.MOV.U32 R122, RZ, RZ, R88 ;  /* 0x000000ffff7a0224 */ /* 0x002fe400078e0058 */
[----:B------:R-:W-:Y:S01]  /*3860*/  @P0 IMAD.MOV.U32 R123, RZ, RZ, R90 ;  /* 0x000000ffff7b0224 */ /* 0x000fe200078e005a */
[----:B------:R-:W-:-:S04]  /*3870*/  PRMT R134, RZ, 0x7610, R134 ;  /* 0x00007610ff867816 */ /* 0x000fc80000000086 */
[----:B------:R1:W2:Y:S01]  /*3880*/  @P0 LDG.E.U8 R133, desc[UR20][R122.64] ;  /* 0x000000147a850981 */ /* 0x0002a2000c1e1100 */
[----:B------:R-:W-:Y:S01]  /*3890*/  ISETP.GT.U32.AND P0, PT, R157, R136, PT ;  /* 0x000000889d00720c */ /* 0x000fe20003f04070 */
[--C-:B------:R-:W-:Y:S01]  /*38a0*/  @!P4 IMAD.IADD R189, R189, 0x1, -R157.reuse ;  /* 0x00000001bdbdc824 */ /* 0x100fe200078e0a9d */
[----:B------:R-:W-:Y:S01]  /*38b0*/  ISETP.GT.U32.AND P1, PT, R157, R137, PT ;  /* 0x000000899d00720c */ /* 0x000fe20003f24070 */
[----:B------:R-:W-:Y:S02]  /*38c0*/  @!P5 IMAD.IADD R161, R161, 0x1, -R157 ;  /* 0x00000001a1a1d824 */ /* 0x000fe400078e0a9d */
[----:B-1----:R-:W-:Y:S02]  /*38d0*/  @P3 IMAD.MOV.U32 R122, RZ, RZ, R177 ;  /* 0x000000ffff7a3224 */ /* 0x002fe400078e00b1 */
[----:B------:R-:W-:Y:S01]  /*38e0*/  @P3 IMAD.MOV.U32 R123, RZ, RZ, R175 ;  /* 0x000000ffff7b3224 */ /* 0x000fe200078e00af */
[C---:B------:R-:W-:Y:S02]  /*38f0*/  ISETP.GT.U32.AND P4, PT, R157.reuse, R142, PT ;  /* 0x0000008e9d00720c */ /* 0x040fe40003f84070 */
[----:B------:R-:W-:-:S02]  /*3900*/  ISETP.GT.U32.AND P5, PT, R157, R160, PT ;  /* 0x000000a09d00720c */ /* 0x000fc40003fa4070 */
[----:B------:R1:W2:Y:S01]  /*3910*/  @P3 LDG.E.U8 R134, desc[UR20][R122.64] ;  /* 0x000000147a863981 */ /* 0x0002a2000c1e1100 */
[C---:B------:R-:W-:Y:S01]  /*3920*/  ISETP.GT.U32.AND P3, PT, R157.reuse, R141, PT ;  /* 0x0000008d9d00720c */ /* 0x040fe20003f64070 */
[--C-:B------:R-:W-:Y:S01]  /*3930*/  @!P0 IMAD.IADD R136, R136, 0x1, -R157.reuse ;  /* 0x0000000188888824 */ /* 0x100fe200078e0a9d */
[----:B------:R-:W-:Y:S01]  /*3940*/  ISETP.GT.U32.AND P0, PT, R157, R143, PT ;  /* 0x0000008f9d00720c */ /* 0x000fe20003f04070 */
[----:B------:R-:W-:Y:S01]  /*3950*/  @!P1 IMAD.IADD R137, R137, 0x1, -R157 ;  /* 0x0000000189899824 */ /* 0x000fe200078e0a9d */
[----:B------:R-:W-:-:S04]  /*3960*/  ISETP.GT.U32.AND P1, PT, R157, R145, PT ;  /* 0x000000919d00720c */ /* 0x000fc80003f24070 */
[--C-:B------:R-:W-:Y:S01]  /*3970*/  @!P4 IMAD.IADD R142, R142, 0x1, -R157.reuse ;  /* 0x000000018e8ec824 */ /* 0x100fe200078e0a9d */
[C---:B------:R-:W-:Y:S01]  /*3980*/  ISETP.GT.U32.AND P4, PT, R157.reuse, R147, PT ;  /* 0x000000939d00720c */ /* 0x040fe20003f84070 */
[--C-:B------:R-:W-:Y:S01]  /*3990*/  @!P5 IMAD.IADD R160, R160, 0x1, -R157.reuse ;  /* 0x00000001a0a0d824 */ /* 0x100fe200078e0a9d */
[----:B------:R-:W-:Y:S02]  /*39a0*/  ISETP.GT.U32.AND P5, PT, R157, R148, PT ;  /* 0x000000949d00720c */ /* 0x000fe40003fa4070 */
[--C-:B------:R-:W-:Y:S01]  /*39b0*/  @!P3 IMAD.IADD R141, R141, 0x1, -R157.reuse ;  /* 0x000000018d8db824 */ /* 0x100fe200078e0a9d */
[----:B------:R-:W-:Y:S01]  /*39c0*/  ISETP.GT.U32.AND P3, PT, R157, R146, PT ;  /* 0x000000929d00720c */ /* 0x000fe20003f64070 */
[--C-:B------:R-:W-:Y:S01]  /*39d0*/  @!P0 IMAD.IADD R143, R143, 0x1, -R157.reuse ;  /* 0x000000018f8f8824 */ /* 0x100fe200078e0a9d */
[----:B------:R-:W-:Y:S01]  /*39e0*/  ISETP.GT.U32.AND P0, PT, R157, R158, PT ;  /* 0x0000009e9d00720c */ /* 0x000fe20003f04070 */
[----:B------:R-:W-:Y:S01]  /*39f0*/  @!P1 IMAD.IADD R145, R145, 0x1, -R157 ;  /* 0x0000000191919824 */ /* 0x000fe200078e0a9d */
[----:B------:R-:W-:-:S04]  /*3a00*/  ISETP.GT.U32.AND P1, PT, R157, R149, PT ;  /* 0x000000959d00720c */ /* 0x000fc80003f24070 */
[--C-:B------:R-:W-:Y:S01]  /*3a10*/  @!P4 IMAD.IADD R147, R147, 0x1, -R157.reuse ;  /* 0x000000019393c824 */ /* 0x100fe200078e0a9d */
[C---:B------:R-:W-:Y:S01]  /*3a20*/  ISETP.GT.U32.AND P4, PT, R157.reuse, R151, PT ;  /* 0x000000979d00720c */ /* 0x040fe20003f84070 */
[--C-:B------:R-:W-:Y:S01]  /*3a30*/  @!P5 IMAD.IADD R148, R148, 0x1, -R157.reuse ;  /* 0x000000019494d824 */ /* 0x100fe200078e0a9d */
[C---:B------:R-:W-:Y:S02]  /*3a40*/  ISETP.GT.U32.AND P5, PT, R157.reuse, R152, PT ;  /* 0x000000989d00720c */ /* 0x040fe40003fa4070 */
[--C-:B------:R-:W-:Y:S01]  /*3a50*/  @!P3 IMAD.IADD R146, R146, 0x1, -R157.reuse ;  /* 0x000000019292b824 */ /* 0x100fe200078e0a9d */
[C---:B------:R-:W-:Y:S01]  /*3a60*/  ISETP.GT.U32.AND P3, PT, R157.reuse, R150, PT ;  /* 0x000000969d00720c */ /* 0x040fe20003f64070 */
[--C-:B------:R-:W-:Y:S01]  /*3a70*/  @!P0 IMAD.IADD R158, R158, 0x1, -R157.reuse ;  /* 0x000000019e9e8824 */ /* 0x100fe200078e0a9d */
[----:B------:R-:W-:Y:S01]  /*3a80*/  ISETP.GT.U32.AND P0, PT, R157, R153, PT ;  /* 0x000000999d00720c */ /* 0x000fe20003f04070 */
[----:B------:R-:W-:Y:S01]  /*3a90*/  @!P1 IMAD.IADD R149, R149, 0x1, -R157 ;  /* 0x0000000195959824 */ /* 0x000fe200078e0a9d */
[----:B------:R-:W-:-:S02]  /*3aa0*/  LOP3.LUT R213, R93, 0x34, R135, 0xfe, !PT ;  /* 0x000000345dd57812 */ /* 0x000fc400078efe87 */
[----:B------:R-:W-:Y:S02]  /*3ab0*/  ISETP.GT.U32.AND P1, PT, R157, R154, PT ;  /* 0x0000009a9d00720c */ /* 0x000fe40003f24070 */
[--C-:B------:R-:W-:Y:S01]  /*3ac0*/  @!P4 IMAD.IADD R151, R151, 0x1, -R157.reuse ;  /* 0x000000019797c824 */ /* 0x100fe200078e0a9d */
[C---:B------:R-:W-:Y:S01]  /*3ad0*/  ISETP.GT.U32.AND P4, PT, R157.reuse, R156, PT ;  /* 0x0000009c9d00720c */ /* 0x040fe20003f84070 */
[--C-:B------:R-:W-:Y:S01]  /*3ae0*/  @!P5 IMAD.IADD R152, R152, 0x1, -R157.reuse ;  /* 0x000000019898d824 */ /* 0x100fe200078e0a9d */
[C---:B------:R-:W-:Y:S02]  /*3af0*/  ISETP.GT.U32.AND P5, PT, R157.reuse, R138, PT ;  /* 0x0000008a9d00720c */ /* 0x040fe40003fa4070 */
[--C-:B------:R-:W-:Y:S01]  /*3b00*/  @!P3 IMAD.IADD R150, R150, 0x1, -R157.reuse ;  /* 0x000000019696b824 */ /* 0x100fe200078e0a9d */
[----:B------:R-:W-:Y:S02]  /*3b10*/  ISETP.GT.U32.AND P3, PT, R157, R155, PT ;  /* 0x0000009b9d00720c */ /* 0x000fe40003f64070 */
[----:B------:R-:W-:Y:S01]  /*3b20*/  IABS R191, R213 ;  /* 0x000000d500bf7213 */ /* 0x000fe20000000000 */
[----:B------:R-:W-:Y:S01]  /*3b30*/  @!P0 IMAD.IADD R153, R153, 0x1, -R157 ;  /* 0x0000000199998824 */ /* 0x000fe200078e0a9d */
[----:B------:R-:W-:-:S02]  /*3b40*/  LOP3.LUT R212, R93, 0x36, R135, 0xfe, !PT ;  /* 0x000000365dd47812 */ /* 0x000fc400078efe87 */
[C-C-:B------:R-:W-:Y:S02]  /*3b50*/  LOP3.LUT R211, R93.reuse, 0x38, R135.reuse, 0xfe, !PT ;  /* 0x000000385dd37812 */ /* 0x140fe400078efe87 */
[--C-:B------:R-:W-:Y:S01]  /*3b60*/  LOP3.LUT R210, R93, 0x3a, R135.reuse, 0xfe, !PT ;  /* 0x0000003a5dd27812 */ /* 0x100fe200078efe87 */
[----:B------:R-:W-:Y:S01]  /*3b70*/  IMAD.HI.U32 R121, R91, R191, RZ ;  /* 0x000000bf5b797227 */ /* 0x000fe200078e00ff */
[----:B------:R-:W-:Y:S02]  /*3b80*/  LOP3.LUT R208, R93, 0x3c, R135, 0xfe, !PT ;  /* 0x0000003c5dd07812 */ /* 0x000fe400078efe87 */
[----:B------:R-:W-:Y:S02]  /*3b90*/  ISETP.GT.U32.AND P0, PT, R157, R139, PT ;  /* 0x0000008b9d00720c */ /* 0x000fe40003f04070 */
[----:B------:R-:W-:Y:S02]  /*3ba0*/  IABS R190, R212 ;  /* 0x000000d400be7213 */ /* 0x000fe40000000000 */
[----:B------:R-:W-:-:S02]  /*3bb0*/  IABS R194, R211 ;  /* 0x000000d300c27213 */ /* 0x000fc40000000000 */
[----:B------:R-:W-:Y:S01]  /*3bc0*/  IABS R193, R210 ;  /* 0x000000d200c17213 */ /* 0x000fe20000000000 */
[----:B------:R-:W-:Y:S01]  /*3bd0*/  IMAD.MOV R121, RZ, RZ, -R121 ;  /* 0x000000ffff797224 */ /* 0x000fe200078e0a79 */
[----:B------:R-:W-:Y:S01]  /*3be0*/  IABS R195, R208 ;  /* 0x000000d000c37213 */ /* 0x000fe20000000000 */
[----:B------:R-:W-:Y:S01]  /*3bf0*/  @!P1 IMAD.IADD R154, R154, 0x1, -R157 ;  /* 0x000000019a9a9824 */ /* 0x000fe200078e0a9d */
[----:B------:R-:W-:Y:S01]  /*3c00*/  ISETP.GT.U32.AND P1, PT, R157, R140, PT ;  /* 0x0000008c9d00720c */ /* 0x000fe20003f24070 */
[----:B------:R-:W-:-:S04]  /*3c10*/  IMAD.HI.U32 R97, R91, R190, RZ ;  /* 0x000000be5b617227 */ /* 0x000fc800078e00ff */
[--C-:B------:R-:W-:Y:S01]  /*3c20*/  @!P3 IMAD.IADD R155, R155, 0x1, -R157.reuse ;  /* 0x000000019b9bb824 */ /* 0x100fe200078e0a9d */
[C---:B------:R-:W-:Y:S01]  /*3c30*/  ISETP.GT.U32.AND P3, PT, R157.reuse, R144, PT ;  /* 0x000000909d00720c */ /* 0x040fe20003f64070 */
[--C-:B------:R-:W-:Y:S01]  /*3c40*/  @!P4 IMAD.IADD R156, R156, 0x1, -R157.reuse ;  /* 0x000000019c9cc824 */ /* 0x100fe200078e0a9d */
[C---:B------:R-:W-:Y:S01]  /*3c50*/  ISETP.GT.U32.AND P4, PT, R157.reuse, R159, PT ;  /* 0x0000009f9d00720c */ /* 0x040fe20003f84070 */
[----:B------:R-:W-:Y:S01]  /*3c60*/  @!P5 IMAD.IADD R138, R138, 0x1, -R157 ;  /* 0x000000018a8ad824 */ /* 0x000fe200078e0a9d */
[----:B------:R-:W-:Y:S01]  /*3c70*/  ISETP.GT.U32.AND P5, PT, R157, R192, PT ;  /* 0x000000c09d00720c */ /* 0x000fe20003fa4070 */
[----:B------:R-:W-:-:S04]  /*3c80*/  IMAD.HI.U32 R95, R91, R194, RZ ;  /* 0x000000c25b5f7227 */ /* 0x000fc800078e00ff */
[----:B------:R-:W-:-:S04]  /*3c90*/  IMAD.HI.U32 R93, R91, R193, RZ ;  /* 0x000000c15b5d7227 */ /* 0x000fc800078e00ff */
[----:B------:R-:W-:Y:S02]  /*3ca0*/  IMAD R191, R157, R121, R191 ;  /* 0x000000799dbf7224 */ /* 0x000fe400078e02bf */
[----:B------:R-:W-:-:S04]  /*3cb0*/  IMAD.HI.U32 R91, R91, R195, RZ ;  /* 0x000000c35b5b7227 */ /* 0x000fc800078e00ff */
[----:B------:R-:W-:Y:S02]  /*3cc0*/  IMAD.MOV R97, RZ, RZ, -R97 ;  /* 0x000000ffff617224 */ /* 0x000fe400078e0a61 */
[----:B------:R-:W-:Y:S02]  /*3cd0*/  IMAD.MOV R95, RZ, RZ, -R95 ;  /* 0x000000ffff5f7224 */ /* 0x000fe400078e0a5f */
[----:B------:R-:W-:Y:S02]  /*3ce0*/  IMAD.MOV R93, RZ, RZ, -R93 ;  /* 0x000000ffff5d7224 */ /* 0x000fe400078e0a5d */
[----:B------:R-:W-:Y:S02]  /*3cf0*/  IMAD.MOV R91, RZ, RZ, -R91 ;  /* 0x000000ffff5b7224 */ /* 0x000fe400078e0a5b */
[----:B------:R-:W-:Y:S01]  /*3d00*/  @!P0 IMAD.IADD R139, R139, 0x1, -R157 ;  /* 0x000000018b8b8824 */ /* 0x000fe200078e0a9d */
[C---:B------:R-:W-:Y:S01]  /*3d10*/  ISETP.GT.U32.AND P0, PT, R157.reuse, R191, PT ;  /* 0x000000bf9d00720c */ /* 0x040fe20003f04070 */
[----:B------:R-:W-:-:S02]  /*3d20*/  IMAD R190, R157, R97, R190 ;  /* 0x000000619dbe7224 */ /* 0x000fc400078e02be */
[C---:B------:R-:W-:Y:S02]  /*3d30*/  IMAD R194, R157.reuse, R95, R194 ;  /* 0x0000005f9dc27224 */ /* 0x040fe400078e02c2 */
[C---:B------:R-:W-:Y:S02]  /*3d40*/  IMAD R193, R157.reuse, R93, R193 ;  /* 0x0000005d9dc17224 */ /* 0x040fe400078e02c1 */
[C---:B------:R-:W-:Y:S02]  /*3d50*/  IMAD R195, R157.reuse, R91, R195 ;  /* 0x0000005b9dc37224 */ /* 0x040fe400078e02c3 */
[--C-:B------:R-:W-:Y:S01]  /*3d60*/  @!P1 IMAD.IADD R140, R140, 0x1, -R157.reuse ;  /* 0x000000018c8c9824 */ /* 0x100fe200078e0a9d */
[C---:B------:R-:W-:Y:S01]  /*3d70*/  ISETP.GT.U32.AND P1, PT, R157.reuse, R190, PT ;  /* 0x000000be9d00720c */ /* 0x040fe20003f24070 */
[--C-:B------:R-:W-:Y:S01]  /*3d80*/  @!P3 IMAD.IADD R144, R144, 0x1, -R157.reuse ;  /* 0x000000019090b824 */ /* 0x100fe200078e0a9d */
[----:B------:R-:W-:Y:S01]  /*3d90*/  ISETP.GT.U32.AND P3, PT, R157, R194, PT ;  /* 0x000000c29d00720c */ /* 0x000fe20003f64070 */
[--C-:B------:R-:W-:Y:S01]  /*3da0*/  @!P4 IMAD.IADD R159, R159, 0x1, -R157.reuse ;  /* 0x000000019f9fc824 */ /* 0x100fe200078e0a9d */
[C---:B------:R-:W-:Y:S01]  /*3db0*/  ISETP.GT.U32.AND P4, PT, R157.reuse, R193, PT ;  /* 0x000000c19d00720c */ /* 0x040fe20003f84070 */
[--C-:B------:R-:W-:Y:S01]  /*3dc0*/  @!P5 IMAD.IADD R192, R192, 0x1, -R157.reuse ;  /* 0x00000001c0c0d824 */ /* 0x100fe200078e0a9d */
[----:B------:R-:W-:Y:S01]  /*3dd0*/  ISETP.GT.U32.AND P5, PT, R157, R195, PT ;  /* 0x000000c39d00720c */ /* 0x000fe20003fa4070 */
[----:B------:R-:W-:Y:S01]  /*3de0*/  @!P0 IMAD.IADD R191, R191, 0x1, -R157 ;  /* 0x00000001bfbf8824 */ /* 0x000fe200078e0a9d */
[----:B------:R-:W-:-:S02]  /*3df0*/  PLOP3.LUT P0, PT, PT, PT, UP1, 0x80, 0x8 ;  /* 0x000000000008781c */ /* 0x000fc40003f0f018 */
[----:B------:R-:W-:-:S03]  /*3e00*/  LOP3.LUT R202, R135, 0x6, RZ, 0xfc, !PT ;  /* 0x0000000687ca7812 */ /* 0x000fc600078efcff */
[--C-:B------:R-:W-:Y:S01]  /*3e10*/  @!P1 IMAD.IADD R190, R190, 0x1, -R157.reuse ;  /* 0x00000001bebe9824 */ /* 0x100fe200078e0a9d */
[----:B------:R-:W-:Y:S01]  /*3e20*/  ISETP.LT.AND P0, PT, R202, UR22, P0 ;  /* 0x00000016ca007c0c */ /* 0x000fe20008701270 */
[--C-:B------:R-:W-:Y:S01]  /*3e30*/  @!P3 IMAD.IADD R194, R194, 0x1, -R157.reuse ;  /* 0x00000001c2c2b824 */ /* 0x100fe200078e0a9d */
[----:B------:R-:W-:Y:S01]  /*3e40*/  ISETP.GT.U32.AND P1, PT, R157, R189, PT ;  /* 0x000000bd9d00720c */ /* 0x000fe20003f24070 */
[--C-:B------:R-:W-:Y:S01]  /*3e50*/  @!P4 IMAD.IADD R193, R193, 0x1, -R157.reuse ;  /* 0x00000001c1c1c824 */ /* 0x100fe200078e0a9d */
[----:B------:R-:W-:Y:S01]  /*3e60*/  ISETP.GT.U32.AND P3, PT, R157, R161, PT ;  /* 0x000000a19d00720c */ /* 0x000fe20003f64070 */
[----:B------:R-:W-:Y:S01]  /*3e70*/  @!P5 IMAD.IADD R195, R195, 0x1, -R157 ;  /* 0x00000001c3c3d824 */ /* 0x000fe200078e0a9d */
[----:B------:R-:W-:Y:S02]  /*3e80*/  IADD3 R91, P6, PT, R92, R181, RZ ;  /* 0x000000b55c5b7210 */ /* 0x000fe40007fde0ff */
[C---:B------:R-:W-:Y:S02]  /*3e90*/  ISETP.GT.U32.AND P4, PT, R157.reuse, R136, PT ;  /* 0x000000889d00720c */ /* 0x040fe40003f84070 */
[----:B------:R-:W-:-:S02]  /*3ea0*/  ISETP.GT.U32.AND P5, PT, R157, R137, PT ;  /* 0x000000899d00720c */ /* 0x000fc40003fa4070 */
[----:B------:R-:W-:Y:S01]  /*3eb0*/  LEA.HI.X.SX32 R92, R92, R179, 0x1, P6 ;  /* 0x000000b35c5c7211 */ /* 0x000fe200030f0eff */
[----:B-1----:R-:W-:Y:S01]  /*3ec0*/  @P0 IMAD.MOV.U32 R122, RZ, RZ, R91 ;  /* 0x000000ffff7a0224 */ /* 0x002fe200078e005b */
[----:B------:R-:W-:Y:S02]  /*3ed0*/  PRMT R121, RZ, 0x7610, R121 ;  /* 0x00007610ff797816 */ /* 0x000fe40000000079 */
[----:B------:R-:W-:Y:S01]  /*3ee0*/  ISETP.GT.U32.AND P6, PT, R157, R141, PT ;  /* 0x0000008d9d00720c */ /* 0x000fe20003fc4070 */
[----:B------:R-:W-:Y:S02]  /*3ef0*/  @P0 IMAD.MOV.U32 R123, RZ, RZ, R92 ;  /* 0x000000ffff7b0224 */ /* 0x000fe400078e005c */
[--C-:B------:R-:W-:Y:S01]  /*3f00*/  @!P1 IMAD.IADD R189, R189, 0x1, -R157.reuse ;  /* 0x00000001bdbd9824 */ /* 0x100fe200078e0a9d */
[----:B------:R-:W-:Y:S01]  /*3f10*/  ISETP.GT.U32.AND P1, PT, R157, R142, PT ;  /* 0x0000008e9d00720c */ /* 0x000fe20003f24070 */
[--C-:B------:R-:W-:Y:S01]  /*3f20*/  @!P3 IMAD.IADD R161, R161, 0x1, -R157.reuse ;  /* 0x00000001a1a1b824 */ /* 0x100fe200078e0a9d */
[----:B------:R1:W3:Y:S01]  /*3f30*/  @P0 LDG.E.U8 R121, desc[UR20][R122.64] ;  /* 0x000000147a790981 */ /* 0x0002e2000c1e1100 */
[--C-:B------:R-:W-:Y:S01]  /*3f40*/  @!P4 IMAD.IADD R136, R136, 0x1, -R157.reuse ;  /* 0x000000018888c824 */ /* 0x100fe200078e0a9d */
[----:B------:R-:W-:Y:S01]  /*3f50*/  ISETP.GT.U32.AND P3, PT, R157, R160, PT ;  /* 0x000000a09d00720c */ /* 0x000fe20003f64070 */
[----:B------:R-:W-:Y:S01]  /*3f60*/  @!P5 IMAD.IADD R137, R137, 0x1, -R157 ;  /* 0x000000018989d824 */ /* 0x000fe200078e0a9d */
[----:B------:R-:W-:-:S02]  /*3f70*/  ISETP.GT.U32.AND P4, PT, R157, R143, PT ;  /* 0x0000008f9d00720c */ /* 0x000fc40003f84070 */
[----:B------:R-:W-:Y:S02]  /*3f80*/  ISETP.GT.U32.AND P5, PT, R157, R145, PT ;  /* 0x000000919d00720c */ /* 0x000fe40003fa4070 */
[----:B------:R-:W-:Y:S02]  /*3f90*/  PLOP3.LUT P0, PT, PT, PT, UP1, 0x80, 0x8 ;  /* 0x000000000008781c */ /* 0x000fe40003f0f018 */
[----:B------:R-:W-:Y:S01]  /*3fa0*/  LOP3.LUT R93, R135, 0xe, RZ, 0xfc, !PT ;  /* 0x0000000e875d7812 */ /* 0x000fe200078efcff */
[----:B------:R-:W-:-:S03]  /*3fb0*/  @!P6 IMAD.IADD R141, R141, 0x1, -R157 ;  /* 0x000000018d8de824 */ /* 0x000fc600078e0a9d */
[----:B------:R-:W-:Y:S02]  /*3fc0*/  ISETP.LT.AND P0, PT, R93, UR22, P0 ;  /* 0x000000165d007c0c */ /* 0x000fe40008701270 */
[----:B------:R-:W-:Y:S01]  /*3fd0*/  IADD3 R93, P6, PT, R94, R181, RZ ;  /* 0x000000b55e5d7210 */ /* 0x000fe20007fde0ff */
[--C-:B------:R-:W-:Y:S01]  /*3fe0*/  @!P1 IMAD.IADD R142, R142, 0x1, -R157.reuse ;  /* 0x000000018e8e9824 */ /* 0x100fe200078e0a9d */
[----:B------:R-:W-:Y:S01]  /*3ff0*/  ISETP.GT.U32.AND P1, PT, R157, R146, PT ;  /* 0x000000929d00720c */ /* 0x000fe20003f24070 */
[--C-:B------:R-:W-:Y:S01]  /*4000*/  @!P3 IMAD.IADD R160, R160, 0x1, -R157.reuse ;  /* 0x00000001a0a0b824 */ /* 0x100fe200078e0a9d */
[----:B------:R-:W-:Y:S01]  /*4010*/  LEA.HI.X.SX32 R94, R94, R179, 0x1, P6 ;  /* 0x000000b35e5e7211 */ /* 0x000fe200030f0eff */
[--C-:B------:R-:W-:Y:S01]  /*4020*/  @!P4 IMAD.IADD R143, R143, 0x1, -R157.reuse ;  /* 0x000000018f8fc824 */ /* 0x100fe200078e0a9d */
[----:B------:R-:W-:Y:S01]  /*4030*/  ISETP.GT.U32.AND P3, PT, R157, R147, PT ;  /* 0x000000939d00720c */ /* 0x000fe20003f64070 */
[----:B------:R-:W-:Y:S01]  /*4040*/  @!P5 IMAD.IADD R145, R145, 0x1, -R157 ;  /* 0x000000019191d824 */ /* 0x000fe200078e0a9d */
[----:B------:R-:W-:-:S02]  /*4050*/  ISETP.GT.U32.AND P4, PT, R157, R148, PT ;  /* 0x000000949d00720c */ /* 0x000fc40003f84070 */
[C---:B------:R-:W-:Y:S01]  /*4060*/  ISETP.GT.U32.AND P5, PT, R157.reuse, R158, PT ;  /* 0x0000009e9d00720c */ /* 0x040fe20003fa4070 */
[----:B------:R-:W-:Y:S01]  /*4070*/  @P0 IMAD.MOV.U32 R202, RZ, RZ, R93 ;  /* 0x000000ffffca0224 */ /* 0x000fe200078e005d */
[----:B-1----:R-:W-:Y:S01]  /*4080*/  PRMT R122, RZ, 0x7610, R122 ;  /* 0x00007610ff7a7816 */ /* 0x002fe2000000007a */
[----:B------:R-:W-:Y:S01]  /*4090*/  @P0 IMAD.MOV.U32 R203, RZ, RZ, R94 ;  /* 0x000000ffffcb0224 */ /* 0x000fe200078e005e */
[----:B------:R-:W-:Y:S01]  /*40a0*/  ISETP.GT.U32.AND P6, PT, R157, R149, PT ;  /* 0x000000959d00720c */ /* 0x000fe20003fc4070 */
[--C-:B------:R-:W-:Y:S01]  /*40b0*/  @!P1 IMAD.IADD R146, R146, 0x1, -R157.reuse ;  /* 0x0000000192929824 */ /* 0x100fe200078e0a9d */
[----:B------:R-:W-:Y:S02]  /*40c0*/  LOP3.LUT R95, R135, 0x16, RZ, 0xfc, !PT ;  /* 0x00000016875f7812 */ /* 0x000fe400078efcff */
[----:B------:R1:W4:Y:S01]  /*40d0*/  @P0 LDG.E.U8 R122, desc[UR20][R202.64] ;  /* 0x00000014ca7a0981 */ /* 0x000322000c1e1100 */
[----:B------:R-:W-:Y:S01]  /*40e0*/  PLOP3.LUT P0, PT, PT, PT, UP1, 0x80, 0x8 ;  /* 0x000000000008781c */ /* 0x000fe20003f0f018 */
[--C-:B------:R-:W-:Y:S01]  /*40f0*/  @!P3 IMAD.IADD R147, R147, 0x1, -R157.reuse ;  /* 0x000000019393b824 */ /* 0x100fe200078e0a9d */
[C---:B------:R-:W-:Y:S01]  /*4100*/  ISETP.GT.U32.AND P1, PT, R157.reuse, R150, PT ;  /* 0x000000969d00720c */ /* 0x040fe20003f24070 */
[--C-:B------:R-:W-:Y:S01]  /*4110*/  @!P4 IMAD.IADD R148, R148, 0x1, -R157.reuse ;  /* 0x000000019494c824 */ /* 0x100fe200078e0a9d */
[C---:B------:R-:W-:Y:S01]  /*4120*/  ISETP.GT.U32.AND P3, PT, R157.reuse, R151, PT ;  /* 0x000000979d00720c */ /* 0x040fe20003f64070 */
[----:B------:R-:W-:Y:S01]  /*4130*/  @!P5 IMAD.IADD R158, R158, 0x1, -R157 ;  /* 0x000000019e9ed824 */ /* 0x000fe200078e0a9d */
[----:B------:R-:W-:-:S02]  /*4140*/  ISETP.GT.U32.AND P4, PT, R157, R152, PT ;  /* 0x000000989d00720c */ /* 0x000fc40003f84070 */
[----:B------:R-:W-:Y:S02]  /*4150*/  ISETP.GT.U32.AND P5, PT, R157, R153, PT ;  /* 0x000000999d00720c */ /* 0x000fe40003fa4070 */
[----:B------:R-:W-:Y:S01]  /*4160*/  ISETP.LT.AND P0, PT, R95, UR22, P0 ;  /* 0x000000165f007c0c */ /* 0x000fe20008701270 */
[----:B------:R-:W-:Y:S01]  /*4170*/  @!P6 IMAD.IADD R149, R149, 0x1, -R157 ;  /* 0x000000019595e824 */ /* 0x000fe200078e0a9d */
[----:B------:R-:W-:-:S04]  /*4180*/  IADD3 R95, P6, PT, R96, R181, RZ ;  /* 0x000000b5605f7210 */ /* 0x000fc80007fde0ff */
[----:B------:R-:W-:Y:S01]  /*4190*/  LEA.HI.X.SX32 R96, R96, R179, 0x1, P6 ;  /* 0x000000b360607211 */ /* 0x000fe200030f0eff */
[--C-:B------:R-:W-:Y:S01]  /*41a0*/  @!P1 IMAD.IADD R150, R150, 0x1, -R157.reuse ;  /* 0x0000000196969824 */ /* 0x100fe200078e0a9d */
[----:B------:R-:W-:Y:S01]  /*41b0*/  ISETP.GT.U32.AND P1, PT, R157, R154, PT ;  /* 0x0000009a9d00720c */ /* 0x000fe20003f24070 */
[----:B------:R-:W-:Y:S01]  /*41c0*/  @!P3 IMAD.IADD R151, R151, 0x1, -R157 ;  /* 0x000000019797b824 */ /* 0x000fe200078e0a9d */
[----:B------:R-:W-:Y:S01]  /*41d0*/  PRMT R123, RZ, 0x7610, R123 ;  /* 0x00007610ff7b7816 */ /* 0x000fe2000000007b */
[--C-:B------:R-:W-:Y:S01]  /*41e0*/  @!P4 IMAD.IADD R152, R152, 0x1, -R157.reuse ;  /* 0x000000019898c824 */ /* 0x100fe200078e0a9d */
[----:B------:R-:W-:Y:S01]  /*41f0*/  ISETP.GT.U32.AND P6, PT, R157, R139, PT ;  /* 0x0000008b9d00720c */ /* 0x000fe20003fc4070 */
[----:B------:R-:W-:Y:S01]  /*4200*/  @!P5 IMAD.IADD R153, R153, 0x1, -R157 ;  /* 0x000000019999d824 */ /* 0x000fe200078e0a9d */
[C---:B------:R-:W-:Y:S01]  /*4210*/  ISETP.GT.U32.AND P3, PT, R157.reuse, R155, PT ;  /* 0x0000009b9d00720c */ /* 0x040fe20003f64070 */
[----:B-1----:R-:W-:Y:S01]  /*4220*/  @P0 IMAD.MOV.U32 R202, RZ, RZ, R95 ;  /* 0x000000ffffca0224 */ /* 0x002fe200078e005f */
[C---:B------:R-:W-:Y:S01]  /*4230*/  ISETP.GT.U32.AND P4, PT, R157.reuse, R156, PT ;  /* 0x0000009c9d00720c */ /* 0x040fe20003f84070 */
[----:B------:R-:W-:Y:S01]  /*4240*/  @P0 IMAD.MOV.U32 R203, RZ, RZ, R96 ;  /* 0x000000ffffcb0224 */ /* 0x000fe200078e0060 */
[----:B------:R-:W-:-:S02]  /*4250*/  ISETP.GT.U32.AND P5, PT, R157, R138, PT ;  /* 0x0000008a9d00720c */ /* 0x000fc40003fa4070 */
[----:B------:R-:W-:Y:S02]  /*4260*/  LOP3.LUT R97, R135, 0x1e, RZ, 0xfc, !PT ;  /* 0x0000001e87617812 */ /* 0x000fe400078efcff */
[----:B------:R1:W4:Y:S01]  /*4270*/  @P0 LDG.E.U8 R123, desc[UR20][R202.64] ;  /* 0x00000014ca7b0981 */ /* 0x000322000c1e1100 */
[----:B------:R-:W-:Y:S01]  /*4280*/  PLOP3.LUT P0, PT, PT, PT, UP1, 0x80, 0x8 ;  /* 0x000000000008781c */ /* 0x000fe20003f0f018 */
[----:B------:R-:W-:-:S03]  /*4290*/  @!P1 IMAD.IADD R154, R154, 0x1, -R157 ;  /* 0x000000019a9a9824 */ /* 0x000fc600078e0a9d */
[----:B------:R-:W-:Y:S01]  /*42a0*/  ISETP.LT.AND P0, PT, R97, UR22, P0 ;  /* 0x0000001661007c0c */ /* 0x000fe20008701270 */
[--C-:B------:R-:W-:Y:S01]  /*42b0*/  @!P6 IMAD.IADD R139, R139, 0x1, -R157.reuse ;  /* 0x000000018b8be824 */ /* 0x100fe200078e0a9d */
[----:B------:R-:W-:Y:S01]  /*42c0*/  ISETP.GT.U32.AND P1, PT, R157, R140, PT ;  /* 0x0000008c9d00720c */ /* 0x000fe20003f24070 */
[--C-:B------:R-:W-:Y:S01]  /*42d0*/  @!P3 IMAD.IADD R155, R155, 0x1, -R157.reuse ;  /* 0x000000019b9bb824 */ /* 0x100fe200078e0a9d */
[----:B------:R-:W-:Y:S01]  /*42e0*/  IADD3 R97, P6, PT, R98, R181, RZ ;  /* 0x000000b562617210 */ /* 0x000fe20007fde0ff */
[--C-:B------:R-:W-:Y:S01]  /*42f0*/  @!P4 IMAD.IADD R156, R156, 0x1, -R157.reuse ;  /* 0x000000019c9cc824 */ /* 0x100fe200078e0a9d */
[C---:B------:R-:W-:Y:S01]  /*4300*/  ISETP.GT.U32.AND P3, PT, R157.reuse, R144, PT ;  /* 0x000000909d00720c */ /* 0x040fe20003f64070 */
[----:B------:R-:W-:Y:S01]  /*4310*/  @!P5 IMAD.IADD R138, R138, 0x1, -R157 ;  /* 0x000000018a8ad824 */ /* 0x000fe200078e0a9d */
[C---:B------:R-:W-:Y:S02]  /*4320*/  ISETP.GT.U32.AND P4, PT, R157.reuse, R159, PT ;  /* 0x0000009f9d00720c */ /* 0x040fe40003f84070 */
[----:B------:R-:W-:-:S02]  /*4330*/  ISETP.GT.U32.AND P5, PT, R157, R192, PT ;  /* 0x000000c09d00720c */ /* 0x000fc40003fa4070 */
[----:B------:R-:W-:Y:S01]  /*4340*/  LEA.HI.X.SX32 R98, R98, R179, 0x1, P6 ;  /* 0x000000b362627211 */ /* 0x000fe200030f0eff */
[----:B-1----:R-:W-:Y:S01]  /*4350*/  @P0 IMAD.MOV.U32 R202, RZ, RZ, R97 ;  /* 0x000000ffffca0224 */ /* 0x002fe200078e0061 */
[----:B------:R-:W-:-:S03]  /*4360*/  PRMT R124, RZ, 0x7610, R124 ;  /* 0x00007610ff7c7816 */ /* 0x000fc6000000007c */
[----:B------:R-:W-:Y:S02]  /*4370*/  @P0 IMAD.MOV.U32 R203, RZ, RZ, R98 ;  /* 0x000000ffffcb0224 */ /* 0x000fe400078e0062 */
[--C-:B------:R-:W-:Y:S01]  /*4380*/  @!P1 IMAD.IADD R140, R140, 0x1, -R157.reuse ;  /* 0x000000018c8c9824 */ /* 0x100fe200078e0a9d */
[----:B------:R-:W-:Y:S01]  /*4390*/  ISETP.GT.U32.AND P1, PT, R157, R191, PT ;  /* 0x000000bf9d00720c */ /* 0x000fe20003f24070 */
[--C-:B------:R-:W-:Y:S01]  /*43a0*/  @!P3 IMAD.IADD R144, R144, 0x1, -R157.reuse ;  /* 0x000000019090b824 */ /* 0x100fe200078e0a9d */
[----:B------:R1:W4:Y:S01]  /*43b0*/  @P0 LDG.E.U8 R124, desc[UR20][R202.64] ;  /* 0x00000014ca7c0981 */ /* 0x000322000c1e1100 */
[--C-:B------:R-:W-:Y:S01]  /*43c0*/  @!P4 IMAD.IADD R159, R159, 0x1, -R157.reuse ;  /* 0x000000019f9fc824 */ /* 0x100fe200078e0a9d */
[C---:B------:R-:W-:Y:S01]  /*43d0*/  ISETP.GT.U32.AND P3, PT, R157.reuse, R190, PT ;  /* 0x000000be9d00720c */ /* 0x040fe20003f64070 */
[----:B------:R-:W-:Y:S01]  /*43e0*/  @!P5 IMAD.IADD R192, R192, 0x1, -R157 ;  /* 0x00000001c0c0d824 */ /* 0x000fe200078e0a9d */
[C---:B------:R-:W-:Y:S02]  /*43f0*/  ISETP.GT.U32.AND P4, PT, R157.reuse, R194, PT ;  /* 0x000000c29d00720c */ /* 0x040fe40003f84070 */
[----:B------:R-:W-:-:S02]  /*4400*/  ISETP.GT.U32.AND P5, PT, R157, R193, PT ;  /* 0x000000c19d00720c */ /* 0x000fc40003fa4070 */
[----:B------:R-:W-:-:S03]  /*4410*/  ISETP.GE.AND P0, PT, R241, RZ, PT ;  /* 0x000000fff100720c */ /* 0x000fc60003f06270 */
[----:B------:R-:W-:Y:S01]  /*4420*/  @!P1 IMAD.IADD R191, R191, 0x1, -R157 ;  /* 0x00000001bfbf9824 */ /* 0x000fe200078e0a9d */
[----:B------:R-:W-:-:S03]  /*4430*/  ISETP.GE.AND P1, PT, R240, RZ, PT ;  /* 0x000000fff000720c */ /* 0x000fc60003f26270 */
[--C-:B------:R-:W-:Y:S01]  /*4440*/  @!P3 IMAD.IADD R190, R190, 0x1, -R157.reuse ;  /* 0x00000001bebeb824 */ /* 0x100fe200078e0a9d */
[----:B------:R-:W-:Y:S01]  /*4450*/  ISETP.GE.AND P3, PT, R239, RZ, PT ;  /* 0x000000ffef00720c */ /* 0x000fe20003f66270 */
[--C-:B------:R-:W-:Y:S01]  /*4460*/  @!P4 IMAD.IADD R194, R194, 0x1, -R157.reuse ;  /* 0x00000001c2c2c824 */ /* 0x100fe200078e0a9d */
[----:B------:R-:W-:Y:S01]  /*4470*/  ISETP.GE.AND P4, PT, R237, RZ, PT ;  /* 0x000000ffed00720c */ /* 0x000fe20003f86270 */
[----:B------:R-:W-:Y:S01]  /*4480*/  @!P5 IMAD.IADD R193, R193, 0x1, -R157 ;  /* 0x00000001c1c1d824 */ /* 0x000fe200078e0a9d */
[----:B------:R-:W-:Y:S01]  /*4490*/  ISETP.GE.AND P5, PT, R238, RZ, PT ;  /* 0x000000ffee00720c */ /* 0x000fe20003fa6270 */
[----:B------:R-:W-:Y:S01]  /*44a0*/  @!P0 IMAD.MOV R161, RZ, RZ, -R161 ;  /* 0x000000ffffa18224 */ /* 0x000fe200078e0aa1 */
[----:B------:R-:W-:-:S03]  /*44b0*/  ISETP.GE.AND P0, PT, R235, RZ, PT ;  /* 0x000000ffeb00720c */ /* 0x000fc60003f06270 */
[----:B------:R-:W-:Y:S01]  /*44c0*/  @!P1 IMAD.MOV R136, RZ, RZ, -R136 ;  /* 0x000000ffff889224 */ /* 0x000fe200078e0a88 */
[----:B------:R-:W-:-:S03]  /*44d0*/  ISETP.GE.AND P1, PT, R234, RZ, PT ;  /* 0x000000ffea00720c */ /* 0x000fc60003f26270 */
[----:B------:R-:W-:Y:S01]  /*44e0*/  @!P3 IMAD.MOV R137, RZ, RZ, -R137 ;  /* 0x000000ffff89b224 */ /* 0x000fe200078e0a89 */
[----:B------:R-:W-:Y:S01]  /*44f0*/  ISETP.GE.AND P3, PT, R233, RZ, PT ;  /* 0x000000ffe900720c */ /* 0x000fe20003f66270 */
[----:B------:R-:W-:Y:S01]  /*4500*/  @!P4 IMAD.MOV R142, RZ, RZ, -R142 ;  /* 0x000000ffff8ec224 */ /* 0x000fe200078e0a8e */
[----:B------:R-:W-:Y:S01]  /*4510*/  ISETP.GE.AND P4, PT, R231, RZ, PT ;  /* 0x000000ffe700720c */ /* 0x000fe20003f86270 */
[----:B------:R-:W-:Y:S01]  /*4520*/  @!P5 IMAD.MOV R141, RZ, RZ, -R141 ;  /* 0x000000ffff8dd224 */ /* 0x000fe200078e0a8d */
        /* <DEDUP_REMOVED lines=24> */
[----:B------:R-:W-:Y:S02]  /*46b0*/  ISETP.GE.AND P1, PT, R219, RZ, PT ;  /* 0x000000ffdb00720c */ /* 0x000fe40003f26270 */
[----:B------:R-:W-:Y:S01]  /*46c0*/  ISETP.GT.U32.AND P6, PT, R157, R195, PT ;  /* 0x000000c39d00720c */ /* 0x000fe20003fc4070 */
        /* <DEDUP_REMOVED lines=9> */
[----:B------:R-:W-:Y:S01]  /*4760*/  ISETP.GE.AND P1, PT, R213, RZ, PT ;  /* 0x000000ffd500720c */ /* 0x000fe20003f26270 */
[----:B------:R-:W-:Y:S01]  /*4770*/  @!P6 IMAD.IADD R195, R195, 0x1, -R157 ;  /* 0x00000001c3c3e824 */ /* 0x000fe200078e0a9d */
[----:B------:R-:W-:Y:S01]  /*4780*/  ISETP.GE.AND P6, PT, R208, RZ, PT ;  /* 0x000000ffd000720c */ /* 0x000fe20003fc6270 */
[----:B------:R-:W-:Y:S01]  /*4790*/  @!P3 IMAD.MOV R140, RZ, RZ, -R140 ;  /* 0x000000ffff8cb224 */ /* 0x000fe200078e0a8c */
[----:B------:R-:W-:Y:S01]  /*47a0*/  ISETP.GE.AND P3, PT, R212, RZ, PT ;  /* 0x000000ffd400720c */ /* 0x000fe20003f66270 */
[----:B------:R-:W-:Y:S01]  /*47b0*/  @!P4 IMAD.MOV R159, RZ, RZ, -R159 ;  /* 0x000000ffff9fc224 */ /* 0x000fe200078e0a9f */
[----:B------:R-:W-:Y:S01]  /*47c0*/  ISETP.GE.AND P4, PT, R210, RZ, PT ;  /* 0x000000ffd200720c */ /* 0x000fe20003f86270 */
[----:B------:R-:W-:Y:S01]  /*47d0*/  @!P5 IMAD.MOV R144, RZ, RZ, -R144 ;  /* 0x000000ffff90d224 */ /* 0x000fe200078e0a90 */
[----:B------:R-:W-:Y:S01]  /*47e0*/  ISETP.GE.AND P5, PT, R211, RZ, PT ;  /* 0x000000ffd300720c */ /* 0x000fe20003fa6270 */
[----:B------:R-:W-:Y:S01]  /*47f0*/  @!P0 IMAD.MOV R192, RZ, RZ, -R192 ;  /* 0x000000ffffc08224 */ /* 0x000fe200078e0ac0 */
[----:B------:R-:W-:Y:S01]  /*4800*/  ISETP.GE.AND P0, PT, R209, RZ, PT ;  /* 0x000000ffd100720c */ /* 0x000fe20003f06270 */
[----:B------:R-:W-:Y:S02]  /*4810*/  STL [R1+0x38], R214 ;  /* 0x000038d601007387 */ /* 0x000fe40000100800 */
[----:B------:R-:W-:Y:S01]  /*4820*/  @!P1 IMAD.MOV R191, RZ, RZ, -R191 ;  /* 0x000000ffffbf9224 */ /* 0x000fe200078e0abf */
[----:B------:R-:W-:Y:S01]  /*4830*/  ISETP.NE.AND P1, PT, R99, RZ, PT ;  /* 0x000000ff6300720c */ /* 0x000fe20003f25270 */
[----:B------:R-:W-:Y:S01]  /*4840*/  STL [R1+0x34], R213 ;  /* 0x000034d501007387 */ /* 0x000fe20000100800 */
[----:B------:R-:W-:Y:S01]  /*4850*/  LOP3.LUT R99, RZ, R99, RZ, 0x33, !PT ;  /* 0x00000063ff637212 */ /* 0x000fe200078e33ff */
[----:B------:R-:W-:-:S02]  /*4860*/  @!P3 IMAD.MOV R190, RZ, RZ, -R190 ;  /* 0x000000ffffbeb224 */ /* 0x000fc400078e0abe */
[----:B------:R0:W-:Y:S01]  /*4870*/  STL [R1+0x30], R212 ;  /* 0x000030d401007387 */ /* 0x0001e20000100800 */
[----:B------:R-:W-:Y:S02]  /*4880*/  @!P4 IMAD.MOV R193, RZ, RZ, -R193 ;  /* 0x000000ffffc1c224 */ /* 0x000fe400078e0ac1 */
[----:B------:R-:W-:Y:S01]  /*4890*/  @!P5 IMAD.MOV R194, RZ, RZ, -R194 ;  /* 0x000000ffffc2d224 */ /* 0x000fe200078e0ac2 */
[----:B------:R2:W-:Y:S01]  /*48a0*/  STL [R1+0x2c], R209 ;  /* 0x00002cd101007387 */ /* 0x0005e20000100800 */
[----:B------:R-:W-:Y:S02]  /*48b0*/  @!P0 IMAD.MOV R189, RZ, RZ, -R189 ;  /* 0x000000ffffbd8224 */ /* 0x000fe400078e0abd */
[----:B------:R-:W-:Y:S01]  /*48c0*/  @!P6 IMAD.MOV R195, RZ, RZ, -R195 ;  /* 0x000000ffffc3e224 */ /* 0x000fe200078e0ac3 */
[----:B------:R-:W-:Y:S01]  /*48d0*/  STL [R1+0x28], R211 ;  /* 0x000028d301007387 */ /* 0x000fe20000100800 */
[C---:B-1----:R-:W-:Y:S02]  /*48e0*/  SEL R203, R99.reuse, R160, !P1 ;  /* 0x000000a063cb7207 */ /* 0x042fe40004800000 */
[C---:B0-----:R-:W-:Y:S01]  /*48f0*/  SEL R212, R99.reuse, R161, !P1 ;  /* 0x000000a163d47207 */ /* 0x041fe20004800000 */
[----:B------:R0:W-:Y:S01]  /*4900*/  STL [R1+0x24], R210 ;  /* 0x000024d201007387 */ /* 0x0001e20000100800 */
[----:B------:R-:W-:-:S02]  /*4910*/  SEL R202, R99, R141, !P1 ;  /* 0x0000008d63ca7207 */ /* 0x000fc40004800000 */
[C---:B------:R-:W-:Y:S01]  /*4920*/  SEL R161, R99.reuse, R142, !P1 ;  /* 0x0000008e63a17207 */ /* 0x040fe20004800000 */
[----:B------:R1:W-:Y:S01]  /*4930*/  STL [R1+0x20], R208 ;  /* 0x000020d001007387 */ /* 0x0003e20000100800 */
[C---:B------:R-:W-:Y:S02]  /*4940*/  SEL R160, R99.reuse, R143, !P1 ;  /* 0x0000008f63a07207 */ /* 0x040fe40004800000 */
[C---:B------:R-:W-:Y:S02]  /*4950*/  SEL R157, R99.reuse, R145, !P1 ;  /* 0x00000091639d7207 */ /* 0x040fe40004800000 */
[C---:B--2---:R-:W-:Y:S02]  /*4960*/  SEL R209, R99.reuse, R146, !P1 ;  /* 0x0000009263d17207 */ /* 0x044fe40004800000 */
[C---:B0-----:R-:W-:Y:S02]  /*4970*/  SEL R210, R99.reuse, R136, !P1 ;  /* 0x0000008863d27207 */ /* 0x041fe40004800000 */
[----:B------:R-:W-:-:S02]  /*4980*/  SEL R211, R99, R147, !P1 ;  /* 0x0000009363d37207 */ /* 0x000fc40004800000 */
[C---:B-1----:R-:W-:Y:S02]  /*4990*/  SEL R208, R99.reuse, R137, !P1 ;  /* 0x0000008963d07207 */ /* 0x042fe40004800000 */
[C---:B------:R-:W-:Y:S02]  /*49a0*/  SEL R213, R99.reuse, R148, !P1 ;  /* 0x0000009463d57207 */ /* 0x040fe40004800000 */
[C---:B------:R-:W-:Y:S02]  /*49b0*/  SEL R215, R99.reuse, R158, !P1 ;  /* 0x0000009e63d77207 */ /* 0x040fe40004800000 */
[C---:B------:R-:W-:Y:S02]  /*49c0*/  SEL R217, R99.reuse, R149, !P1 ;  /* 0x0000009563d97207 */ /* 0x040fe40004800000 */
[C---:B------:R-:W-:Y:S02]  /*49d0*/  SEL R219, R99.reuse, R150, !P1 ;  /* 0x0000009663db7207 */ /* 0x040fe40004800000 */
[----:B------:R-:W-:-:S02]  /*49e0*/  SEL R221, R99, R151, !P1 ;  /* 0x0000009763dd7207 */ /* 0x000fc40004800000 */
[C---:B------:R-:W-:Y:S02]  /*49f0*/  SEL R223, R99.reuse, R152, !P1 ;  /* 0x0000009863df7207 */ /* 0x040fe40004800000 */
        /* <DEDUP_REMOVED lines=15> */
[----:B------:R-:W-:Y:S02]  /*4af0*/  SEL R189, R99, R189, !P1 ;  /* 0x000000bd63bd7207 */ /* 0x000fe40004800000 */
[----:B------:R-:W-:Y:S01]  /*4b00*/  SHF.R.S32.HI R99, RZ, 0x7, R216 ;  /* 0x00000007ff637819 */ /* 0x000fe200000114d8 */
[----:B------:R-:W-:-:S04]  /*4b10*/  @!UP2 UIADD3 UR4, UPT, UPT, -UR11, 0x100000, URZ ;  /* 0x001000000b04a890 */ /* 0x000fc8000fffe1ff */
[----:B------:R-:W-:Y:S02]  /*4b20*/  @!UP2 USHF.L.U32 UR5, UR4, 0xb, URZ ;  /* 0x0000000b0405a899 */ /* 0x000fe400080006ff */
[----:B------:R-:W-:Y:S01]  /*4b30*/  @!UP2 USHF.L.U32 UR4, UR4, 0x1, URZ ;  /* 0x000000010404a899 */ /* 0x000fe200080006ff */
[----:B------:R-:W-:Y:S01]  /*4b40*/  SGXT R99, R99, 0x1 ;  /* 0x000000016363781a */ /* 0x000fe20000000200 */
[----:B------:R-:W-:Y:S01]  /*4b50*/  VOTEU.ALL UP2, P2 ;  /* 0x0000000000ff7886 */ /* 0x000fe20001040000 */
[----:B------:R-:W-:Y:S02]  /*4b60*/  PLOP3.LUT P0, PT, PT, PT, UP1, 0x80, 0x8 ;  /* 0x000000000008781c */ /* 0x000fe40003f0f018 */
[----:B------:R-:W-:Y:S02]  /*4b70*/  LOP3.LUT R99, R99, 0x90, RZ, 0xc0, !PT ;  /* 0x0000009063637812 */ /* 0x000fe400078ec0ff */
[----:B------:R-:W-:Y:S02]  /*4b80*/  LOP3.LUT R214, R135, 0x26, RZ, 0xfc, !PT ;  /* 0x0000002687d67812 */ /* 0x000fe400078efcff */
[----:B------:R-:W-:-:S02]  /*4b90*/  LOP3.LUT R99, R99, 0x7f, R216, 0x78, !PT ;  /* 0x0000007f63637812 */ /* 0x000fc400078e78d8 */
[----:B------:R-:W-:Y:S01]  /*4ba0*/  ISETP.LT.AND P0, PT, R214, UR22, P0 ;  /* 0x00000016d6007c0c */ /* 0x000fe20008701270 */
[----:B------:R0:W1:Y:S02]  /*4bb0*/  @!UP2 SYNCS.EXCH.64 URZ, [UR9+0xc008], UR4 ;  /* 0x00c0080409ffa5b2 */ /* 0x0000640008000100 */
[----:B------:R2:W-:Y:S01]  /*4bc0*/  STS.U8 [R99+UR9], R100 ;  /* 0x0000006463007988 */ /* 0x0005e20008000009 */
[----:B------:R-:W-:Y:S02]  /*4bd0*/  PRMT R136, RZ, 0x7610, R136 ;  /* 0x00007610ff887816 */ /* 0x000fe40000000088 */
[C---:B--2---:R-:W-:Y:S01]  /*4be0*/  IADD3 R100, P1, PT, R101.reuse, R181, RZ ;  /* 0x000000b565647210 */ /* 0x044fe20007f3e0ff */
[----:B0-----:R-:W0:Y:S03]  /*4bf0*/  LDCU UR4, c[0x0][0x3b0] ;  /* 0x00007600ff0477ac */ /* 0x001e260008000800 */
[----:B------:R-:W-:-:S02]  /*4c00*/  LEA.HI.X.SX32 R101, R101, R179, 0x1, P1 ;  /* 0x000000b365657211 */ /* 0x000fc400008f0eff */
[----:B------:R-:W-:-:S03]  /*4c10*/  LOP3.LUT R138, R135, 0x2e, RZ, 0xfc, !PT ;  /* 0x0000002e878a7812 */ /* 0x000fc600078efcff */
[----:B------:R-:W2:Y:S01]  /*4c20*/  @P0 LDG.E.U8 R136, desc[UR20][R100.64] ;  /* 0x0000001464880981 */ /* 0x000ea2000c1e1100 */
[----:B------:R-:W-:-:S04]  /*4c30*/  PLOP3.LUT P0, PT, PT, PT, UP1, 0x80, 0x8 ;  /* 0x000000000008781c */ /* 0x000fc80003f0f018 */
[----:B------:R-:W-:Y:S01]  /*4c40*/  ISETP.LT.AND P0, PT, R138, UR22, P0 ;  /* 0x000000168a007c0c */ /* 0x000fe20008701270 */
[----:B-----5:R5:W-:Y:S01]  /*4c50*/  STS.U8 [R99+UR9+0xc00], R102 ;  /* 0x000c006663007988 */ /* 0x020be20008000009 */
[----:B------:R-:W-:Y:S02]  /*4c60*/  PRMT R137, RZ, 0x7610, R137 ;  /* 0x00007610ff897816 */ /* 0x000fe40000000089 */
[----:B-----5:R-:W-:-:S04]  /*4c70*/  IADD3 R102, P1, PT, R103, R181, RZ ;  /* 0x000000b567667210 */ /* 0x020fc80007f3e0ff */
[----:B------:R-:W-:Y:S01]  /*4c80*/  LEA.HI.X.SX32 R103, R103, R179, 0x1, P1 ;  /* 0x000000b367677211 */ /* 0x000fe200008f0eff */
[----:B---3--:R3:W-:Y:S04]  /*4c90*/  STS.U8 [R99+UR9+0x400], R114 ;  /* 0x0004007263007988 */ /* 0x0087e80008000009 */
[----:B------:R-:W5:Y:S01]  /*4ca0*/  @P0 LDG.E.U8 R137, desc[UR20][R102.64] ;  /* 0x0000001466890981 */ /* 0x000f62000c1e1100 */
[----:B------:R-:W-:Y:S02]  /*4cb0*/  PLOP3.LUT P0, PT, PT, PT, UP1, 0x80, 0x8 ;  /* 0x000000000008781c */ /* 0x000fe40003f0f018 */
[----:B---3--:R-:W-:Y:S01]  /*4cc0*/  LOP3.LUT R114, R135, 0x36, RZ, 0xfc, !PT ;  /* 0x0000003687727812 */ /* 0x008fe200078efcff */
[----:B------:R3:W-:Y:S03]  /*4cd0*/  STS.U8 [R99+UR9+0x1800], R104 ;  /* 0x0018006863007988 */ /* 0x0007e60008000009 */
[----:B------:R-:W-:-:S02]  /*4ce0*/  ISETP.LT.AND P0, PT, R114, UR22, P0 ;  /* 0x0000001672007c0c */ /* 0x000fc40008701270 */
[----:B------:R-:W-:Y:S02]  /*4cf0*/  PRMT R140, RZ, 0x7610, R140 ;  /* 0x00007610ff8c7816 */ /* 0x000fe4000000008c */
[----:B---3--:R-:W-:-:S04]  /*4d00*/  IADD3 R104, P1, PT, R105, R181, RZ ;  /* 0x000000b569687210 */ /* 0x008fc80007f3e0ff */
[----:B------:R-:W-:Y:S01]  /*4d10*/  LEA.HI.X.SX32 R105, R105, R179, 0x1, P1 ;  /* 0x000000b369697211 */ /* 0x000fe200008f0eff */
[----:B------:R3:W-:Y:S04]  /*4d20*/  STS.U8 [R99+UR9+0x1000], R110 ;  /* 0x0010006e63007988 */ /* 0x0007e80008000009 */
[----:B------:R-:W2:Y:S01]  /*4d30*/  @P0 LDG.E.U8 R140, desc[UR20][R104.64] ;  /* 0x00000014688c0981 */ /* 0x000ea2000c1e1100 */
        /* <DEDUP_REMOVED lines=10> */
[----:B---3--:R-:W-:-:S04]  /*4de0*/  LOP3.LUT R108, R135, 0x46, RZ, 0xfc, !PT ;  /* 0x00000046876c7812 */ /* 0x008fc800078efcff */
[----:B------:R-:W-:Y:S02]  /*4df0*/  ISETP.LT.AND P0, PT, R108, UR22, P0 ;  /* 0x000000166c007c0c */ /* 0x000fe40008701270 */
[C---:B------:R-:W-:Y:S02]  /*4e00*/  IADD3 R108, P1, PT, R109.reuse, R181, RZ ;  /* 0x000000b56d6c7210 */ /* 0x040fe40007f3e0ff */
[----:B------:R-:W-:Y:S02]  /*4e10*/  PRMT R142, RZ, 0x7610, R142 ;  /* 0x00007610ff8e7816 */ /* 0x000fe4000000008e */
[----:B------:R-:W-:Y:S02]  /*4e20*/  LEA.HI.X.SX32 R109, R109, R179, 0x1, P1 ;  /* 0x000000b36d6d7211 */ /* 0x000fe400008f0eff */
[----:B------:R-:W-:-:S05]  /*4e30*/  LOP3.LUT R110, R135, 0x4e, RZ, 0xfc, !PT ;  /* 0x0000004e876e7812 */ /* 0x000fca00078efcff */
[----:B------:R-:W3:Y:S01]  /*4e40*/  @P0 LDG.E.U8 R142, desc[UR20][R108.64] ;  /* 0x000000146c8e0981 */ /* 0x000ee2000c1e1100 */
[----:B------:R-:W-:-:S04]  /*4e50*/  PLOP3.LUT P0, PT, PT, PT, UP1, 0x80, 0x8 ;  /* 0x000000000008781c */ /* 0x000fc80003f0f018 */
[----:B------:R-:W-:Y:S02]  /*4e60*/  ISETP.LT.AND P0, PT, R110, UR22, P0 ;  /* 0x000000166e007c0c */ /* 0x000fe40008701270 */
[C---:B------:R-:W-:Y:S02]  /*4e70*/  IADD3 R110, P1, PT, R111.reuse, R181, RZ ;  /* 0x000000b56f6e7210 */ /* 0x040fe40007f3e0ff */
[----:B------:R-:W-:Y:S02]  /*4e80*/  PRMT R143, RZ, 0x7610, R143 ;  /* 0x00007610ff8f7816 */ /* 0x000fe4000000008f */
[----:B------:R-:W-:Y:S01]  /*4e90*/  LEA.HI.X.SX32 R111, R111, R179, 0x1, P1 ;  /* 0x000000b36f6f7211 */ /* 0x000fe200008f0eff */
[----:B------:R0:W-:Y:S06]  /*4ea0*/  STS.U8 [R99+UR9+0x1400], R112 ;  /* 0x0014007063007988 */ /* 0x0001ec0008000009 */
[----:B------:R-:W2:Y:S01]  /*4eb0*/  @P0 LDG.E.U8 R143, desc[UR20][R110.64] ;  /* 0x000000146e8f0981 */ /* 0x000ea2000c1e1100 */
[----:B------:R-:W-:-:S02]  /*4ec0*/  PLOP3.LUT P0, PT, PT, PT, UP1, 0x80, 0x8 ;  /* 0x000000000008781c */ /* 0x000fc40003f0f018 */
[----:B0-----:R-:W-:-:S04]  /*4ed0*/  LOP3.LUT R112, R135, 0x56, RZ, 0xfc, !PT ;  /* 0x0000005687707812 */ /* 0x001fc800078efcff */
[----:B------:R-:W-:Y:S02]  /*4ee0*/  ISETP.LT.AND P0, PT, R112, UR22, P0 ;  /* 0x0000001670007c0c */ /* 0x000fe40008701270 */
[C---:B------:R-:W-:Y:S02]  /*4ef0*/  IADD3 R112, P1, PT, R113.reuse, R181, RZ ;  /* 0x000000b571707210 */ /* 0x040fe40007f3e0ff */
[----:B------:R-:W-:Y:S02]  /*4f00*/  PRMT R144, RZ, 0x7610, R144 ;  /* 0x00007610ff907816 */ /* 0x000fe40000000090 */
[----:B------:R-:W-:Y:S02]  /*4f10*/  LEA.HI.X.SX32 R113, R113, R179, 0x1, P1 ;  /* 0x000000b371717211 */ /* 0x000fe400008f0eff */
[----:B------:R-:W-:-:S05]  /*4f20*/  LOP3.LUT R114, R135, 0x5e, RZ, 0xfc, !PT ;  /* 0x0000005e87727812 */ /* 0x000fca00078efcff */
[----:B------:R-:W2:Y:S01]  /*4f30*/  @P0 LDG.E.U8 R144, desc[UR20][R112.64] ;  /* 0x0000001470900981 */ /* 0x000ea2000c1e1100 */
[----:B------:R-:W-:-:S04]  /*4f40*/  PLOP3.LUT P0, PT, PT, PT, UP1, 0x80, 0x8 ;  /* 0x000000000008781c */ /* 0x000fc80003f0f018 */
[----:B------:R-:W-:Y:S02]  /*4f50*/  ISETP.LT.AND P0, PT, R114, UR22, P0 ;  /* 0x0000001672007c0c */ /* 0x000fe40008701270 */
[C---:B------:R-:W-:Y:S02]  /*4f60*/  IADD3 R114, P1, PT, R115.reuse, R181, RZ ;  /* 0x000000b573727210 */ /* 0x040fe40007f3e0ff */
[----:B------:R-:W-:Y:S02]  /*4f70*/  PRMT R145, RZ, 0x7610, R145 ;  /* 0x00007610ff917816 */ /* 0x000fe40000000091 */
[----:B------:R-:W-:Y:S01]  /*4f80*/  LEA.HI.X.SX32 R115, R115, R179, 0x1, P1 ;  /* 0x000000b373737211 */ /* 0x000fe200008f0eff */
[----:B----4-:R0:W-:Y:S06]  /*4f90*/  STS.U8 [R99+UR9+0x800], R116 ;  /* 0x0008007463007988 */ /* 0x0101ec0008000009 */
[----:B------:R-:W4:Y:S01]  /*4fa0*/  @P0 LDG.E.U8 R145, desc[UR20][R114.64] ;  /* 0x0000001472910981 */ /* 0x000f22000c1e1100 */
        /* <DEDUP_REMOVED lines=9> */
[----:B------:R-:W-:Y:S01]  /*5040*/  ISETP.LT.AND P0, PT, R138, UR22, P0 ;  /* 0x000000168a007c0c */ /* 0x000fe20008701270 */
[----:B------:R-:W-:-:S04]  /*5050*/  IMAD.U32 R138, RZ, RZ, UR12 ;  /* 0x0000000cff8a7e24 */ /* 0x000fc8000f8e00ff */
[----:B------:R-:W-:Y:S01]  /*5060*/  IMAD R138, R138, 0x2, R118 ;  /* 0x000000028a8a7824 */ /* 0x000fe200078e0276 */
[C---:B------:R-:W-:Y:S02]  /*5070*/  IADD3 R118, P1, PT, R119.reuse, R181, RZ ;  /* 0x000000b577767210 */ /* 0x040fe40007f3e0ff */
[----:B------:R-:W-:Y:S02]  /*5080*/  PRMT R147, RZ, 0x7610, R147 ;  /* 0x00007610ff937816 */ /* 0x000fe40000000093 */
[----:B------:R-:W-:Y:S02]  /*5090*/  LEA.HI.X.SX32 R119, R119, R179, 0x1, P1 ;  /* 0x000000b377777211 */ /* 0x000fe400008f0eff */
[----:B------:R-:W-:-:S03]  /*50a0*/  LOP3.LUT R139, R135, 0x76, RZ, 0xfc, !PT ;  /* 0x00000076878b7812 */ /* 0x000fc600078efcff */
[----:B------:R-:W2:Y:S01]  /*50b0*/  @P0 LDG.E.U8 R147, desc[UR20][R118.64] ;  /* 0x0000001476930981 */ /* 0x000ea2000c1e1100 */
[----:B------:R-:W-:Y:S02]  /*50c0*/  PLOP3.LUT P0, PT, PT, PT, UP1, 0x80, 0x8 ;  /* 0x000000000008781c */ /* 0x000fe40003f0f018 */
[----:B------:R-:W-:Y:S02]  /*50d0*/  LOP3.LUT R155, R99, 0x20, RZ, 0x3c, !PT ;  /* 0x00000020639b7812 */ /* 0x000fe400078e3cff */
[----:B------:R-:W-:Y:S01]  /*50e0*/  ISETP.LT.AND P0, PT, R139, UR22, P0 ;  /* 0x000000168b007c0c */ /* 0x000fe20008701270 */
[----:B------:R-:W-:Y:S01]  /*50f0*/  STS.U8 [R99+UR9+0x2400], R162 ;  /* 0x002400a263007988 */ /* 0x000fe20008000009 */
[----:B------:R-:W-:-:S03]  /*5100*/  IADD3 R158, P1, PT, R120, R181, RZ ;  /* 0x000000b5789e7210 */ /* 0x000fc60007f3e0ff */
[----:B------:R-:W-:Y:S04]  /*5110*/  STS.U8 [R99+UR9+0x2800], R165 ;  /* 0x002800a563007988 */ /* 0x000fe80008000009 */
[----:B------:R-:W-:Y:S04]  /*5120*/  STS.U8 [R99+UR9+0x2c00], R164 ;  /* 0x002c00a463007988 */ /* 0x000fe80008000009 */
[----:B------:R-:W-:Y:S04]  /*5130*/  STS.U8 [R99+UR9+0x3000], R166 ;  /* 0x003000a663007988 */ /* 0x000fe80008000009 */
[----:B------:R-:W-:Y:S04]  /*5140*/  STS.U8 [R99+UR9+0x3400], R170 ;  /* 0x003400aa63007988 */ /* 0x000fe80008000009 */
[----:B------:R-:W-:Y:S04]  /*5150*/  STS.U8 [R99+UR9+0x3800], R168 ;  /* 0x003800a863007988 */ /* 0x000fe80008000009 */
[----:B------:R-:W-:Y:S04]  /*5160*/  STS.U8 [R99+UR9+0x3c00], R167 ;  /* 0x003c00a763007988 */ /* 0x000fe80008000009 */
[----:B------:R-:W-:Y:S01]  /*5170*/  STS.U8 [R155+UR9+0x100], R188 ;  /* 0x000100bc9b007988 */ /* 0x000fe20008000009 */
[----:B------:R-:W-:-:S03]  /*5180*/  IADD3 R181, P3, PT, R138, R181, RZ ;  /* 0x000000b58ab57210 */ /* 0x000fc60007f7e0ff */
[----:B------:R-:W-:Y:S01]  /*5190*/  STS.U8 [R155+UR9+0x500], R205 ;  /* 0x000500cd9b007988 */ /* 0x000fe20008000009 */
[----:B------:R-:W-:-:S03]  /*51a0*/  LEA.HI.X.SX32 R120, R120, R179, 0x1, P1 ;  /* 0x000000b378787211 */ /* 0x000fc600008f0eff */
[----:B------:R-:W-:Y:S04]  /*51b0*/  STS.U8 [R155+UR9+0x900], R187 ;  /* 0x000900bb9b007988 */ /* 0x000fe80008000009 */
[----:B------:R-:W-:Y:S04]  /*51c0*/  STS.U8 [R155+UR9+0xd00], R186 ;  /* 0x000d00ba9b007988 */ /* 0x000fe80008000009 */
[----:B------:R-:W-:Y:S01]  /*51d0*/  STS.U8 [R155+UR9+0x1100], R204 ;  /* 0x001100cc9b007988 */ /* 0x000fe20008000009 */
[----:B------:R-:W-:-:S03]  /*51e0*/  LEA.HI.X.SX32 R179, R138, R179, 0x1, P3 ;  /* 0x000000b38ab37211 */ /* 0x000fc600018f0eff */
[----:B------:R-:W-:Y:S01]  /*51f0*/  STS.U8 [R155+UR9+0x1500], R197 ;  /* 0x001500c59b007988 */ /* 0x000fe20008000009 */
[----:B------:R-:W-:-:S03]  /*5200*/  PRMT R148, RZ, 0x7610, R148 ;  /* 0x00007610ff947816 */ /* 0x000fc60000000094 */
[----:B------:R-:W-:Y:S01]  /*5210*/  STS.U8 [R155+UR9+0x1900], R183 ;  /* 0x001900b79b007988 */ /* 0x000fe20008000009 */
[----:B------:R-:W-:-:S03]  /*5220*/  @P0 IMAD.MOV.U32 R138, RZ, RZ, R158 ;  /* 0x000000ffff8a0224 */ /* 0x000fc600078e009e */
[----:B------:R-:W-:Y:S01]  /*5230*/  STS.U8 [R155+UR9+0x1d00], R201 ;  /* 0x001d00c99b007988 */ /* 0x000fe20008000009 */
[----:B------:R-:W-:-:S03]  /*5240*/  @P0 IMAD.MOV.U32 R139, RZ, RZ, R120 ;  /* 0x000000ffff8b0224 */ /* 0x000fc600078e0078 */
[----:B------:R-:W-:Y:S01]  /*5250*/  STS.U8 [R155+UR9+0x2100], R182 ;  /* 0x002100b69b007988 */ /* 0x000fe20008000009 */
[----:B------:R-:W-:-:S03]  /*5260*/  LOP3.LUT R152, R99, 0x40, RZ, 0x3c, !PT ;  /* 0x0000004063987812 */ /* 0x000fc600078e3cff */
[----:B------:R-:W-:Y:S04]  /*5270*/  STS.U8 [R155+UR9+0x2500], R185 ;  /* 0x002500b99b007988 */ /* 0x000fe80008000009 */
[----:B------:R-:W-:Y:S04]  /*5280*/  STS.U8 [R155+UR9+0x2900], R184 ;  /* 0x002900b89b007988 */ /* 0x000fe80008000009 */
[----:B------:R-:W-:Y:S01]  /*5290*/  STS.U8 [R155+UR9+0x2d00], R178 ;  /* 0x002d00b29b007988 */ /* 0x000fe20008000009 */
[----:B------:R-:W-:-:S03]  /*52a0*/  LOP3.LUT R149, R135, 0x7e, RZ, 0xfc, !PT ;  /* 0x0000007e87957812 */ /* 0x000fc600078efcff */
[----:B------:R-:W-:Y:S04]  /*52b0*/  STS.U8 [R155+UR9+0x3100], R176 ;  /* 0x003100b09b007988 */ /* 0x000fe80008000009 */
[----:B------:R-:W-:Y:S04]  /*52c0*/  STS.U8 [R155+UR9+0x3500], R207 ;  /* 0x003500cf9b007988 */ /* 0x000fe80008000009 */
[----:B------:R-:W-:Y:S04]  /*52d0*/  STS.U8 [R155+UR9+0x3900], R196 ;  /* 0x003900c49b007988 */ /* 0x000fe80008000009 */
[----:B------:R0:W4:Y:S01]  /*52e0*/  @P0 LDG.E.U8 R148, desc[UR20][R138.64] ;  /* 0x000000148a940981 */ /* 0x000122000c1e1100 */
[----:B------:R-:W-:-:S03]  /*52f0*/  PLOP3.LUT P0, PT, PT, PT, UP1, 0x80, 0x8 ;  /* 0x000000000008781c */ /* 0x000fc60003f0f018 */
[----:B------:R-:W-:Y:S01]  /*5300*/  STS.U8 [R155+UR9+0x3d00], R206 ;  /* 0x003d00ce9b007988 */ /* 0x000fe20008000009 */
[----:B------:R-:W-:-:S03]  /*5310*/  ISETP.LT.AND P0, PT, R149, UR22, P0 ;  /* 0x0000001695007c0c */ /* 0x000fc60008701270 */
[----:B------:R-:W-:Y:S04]  /*5320*/  STS.U8 [R152+UR9+0x200], R200 ;  /* 0x000200c898007988 */ /* 0x000fe80008000009 */
[----:B------:R-:W-:Y:S04]  /*5330*/  STS.U8 [R152+UR9+0x600], R199 ;  /* 0x000600c798007988 */ /* 0x000fe80008000009 */
[----:B------:R-:W-:Y:S04]  /*5340*/  STS.U8 [R152+UR9+0xa00], R198 ;  /* 0x000a00c698007988 */ /* 0x000fe80008000009 */
[----:B------:R-:W-:Y:S04]  /*5350*/  STS.U8 [R152+UR9+0xe00], R180 ;  /* 0x000e00b498007988 */ /* 0x000fe80008000009 */
[----:B------:R-:W-:Y:S04]  /*5360*/  STS.U8 [R152+UR9+0x1200], R174 ;  /* 0x001200ae98007988 */ /* 0x000fe80008000009 */
[----:B------:R-:W-:Y:S04]  /*5370*/  STS.U8 [R152+UR9+0x1600], R172 ;  /* 0x001600ac98007988 */ /* 0x000fe80008000009 */
[----:B------:R-:W-:Y:S04]  /*5380*/  STS.U8 [R152+UR9+0x1a00], R125 ;  /* 0x001a007d98007988 */ /* 0x000fe80008000009 */
[----:B------:R-:W-:Y:S01]  /*5390*/  STS.U8 [R152+UR9+0x1e00], R126 ;  /* 0x001e007e98007988 */ /* 0x000fe20008000009 */
[----:B------:R-:W-:-:S03]  /*53a0*/  LOP3.LUT R149, R99, 0x60, RZ, 0x3c, !PT ;  /* 0x0000006063957812 */ /* 0x000fc600078e3cff */
[----:B------:R-:W-:Y:S04]  /*53b0*/  STS.U8 [R152+UR9+0x2200], R127 ;  /* 0x0022007f98007988 */ /* 0x000fe80008000009 */
[----:B------:R-:W-:Y:S04]  /*53c0*/  STS.U8 [R152+UR9+0x2600], R128 ;  /* 0x0026008098007988 */ /* 0x000fe80008000009 */
[----:B------:R-:W-:Y:S04]  /*53d0*/  STS.U8 [R152+UR9+0x2a00], R129 ;  /* 0x002a008198007988 */ /* 0x000fe80008000009 */
[----:B------:R-:W-:Y:S01]  /*53e0*/  STS.U8 [R152+UR9+0x2e00], R130 ;  /* 0x002e008298007988 */ /* 0x000fe20008000009 */
[----:B------:R-:W-:-:S03]  /*53f0*/  PRMT R135, RZ, 0x7610, R135 ;  /* 0x00007610ff877816 */ /* 0x000fc60000000087 */
[----:B------:R-:W-:Y:S01]  /*5400*/  STS.U8 [R152+UR9+0x3200], R131 ;  /* 0x0032008398007988 */ /* 0x000fe20008000009 */
[----:B0-----:R-:W-:-:S03]  /*5410*/  @P0 IMAD.MOV.U32 R138, RZ, RZ, R181 ;  /* 0x000000ffff8a0224 */ /* 0x001fc600078e00b5 */
[----:B------:R-:W-:Y:S01]  /*5420*/  STS.U8 [R152+UR9+0x3600], R132 ;  /* 0x0036008498007988 */ /* 0x000fe20008000009 */
[----:B------:R-:W-:-:S03]  /*5430*/  @P0 IMAD.MOV.U32 R139, RZ, RZ, R179 ;  /* 0x000000ffff8b0224 */ /* 0x000fc600078e00b3 */
[----:B------:R-:W-:Y:S04]  /*5440*/  STS.U8 [R152+UR9+0x3a00], R133 ;  /* 0x003a008598007988 */ /* 0x000fe80008000009 */
[----:B------:R-:W-:Y:S04]  /*5450*/  STS.U8 [R152+UR9+0x3e00], R134 ;  /* 0x003e008698007988 */ /* 0x000fe80008000009 */
[----:B------:R0:W-:Y:S01]  /*5460*/  STS.U8 [R149+UR9+0x300], R121 ;  /* 0x0003007995007988 */ /* 0x0001e20008000009 */
[----:B------:R-:W-:-:S03]  /*5470*/  IMAD R203, R203, UR4, RZ ;  /* 0x00000004cbcb7c24 */ /* 0x000fc6000f8e02ff */
[----:B------:R-:W4:Y:S01]  /*5480*/  @P0 LDG.E.U8 R135, desc[UR20][R138.64] ;  /* 0x000000148a870981 */ /* 0x000f22000c1e1100 */
[----:B0-----:R-:W-:-:S03]  /*5490*/  IMAD R121, R236, UR13, RZ ;  /* 0x0000000dec797c24 */ /* 0x001fc6000f8e02ff */
[----:B------:R0:W-:Y:S01]  /*54a0*/  STS.U8 [R149+UR9+0x700], R122 ;  /* 0x0007007a95007988 */ /* 0x0001e20008000009 */
[----:B------:R-:W-:Y:S01]  /*54b0*/  IMAD R215, R215, UR4, RZ ;  /* 0x00000004d7d77c24 */ /* 0x000fe2000f8e02ff */
[----:B0-----:R-:W-:-:S04]  /*54c0*/  IADD3 R122, P0, PT, R121, UR18, RZ ;  /* 0x00000012797a7c10 */ /* 0x001fc8000ff1e0ff */
[----:B------:R-:W-:Y:S02]  /*54d0*/  LEA.HI.X.SX32 R121, R121, UR19, 0x1, P0 ;  /* 0x0000001379797c11 */ /* 0x000fe400080f0eff */
[----:B------:R-:W-:Y:S01]  /*54e0*/  IADD3 R204, P0, PT, R203, R122, RZ ;  /* 0x0000007acbcc7210 */ /* 0x000fe20007f1e0ff */
[----:B------:R-:W-:-:S03]  /*54f0*/  IMAD R221, R221, UR4, RZ ;  /* 0x00000004dddd7c24 */ /* 0x000fc6000f8e02ff */
[-C--:B------:R-:W-:Y:S01]  /*5500*/  LEA.HI.X.SX32 R203, R203, R121.reuse, 0x1, P0 ;  /* 0x00000079cbcb7211 */ /* 0x080fe200000f0eff */
[----:B------:R-:W-:Y:S01]  /*5510*/  IMAD R187, R210, UR4, RZ ;  /* 0x00000004d2bb7c24 */ /* 0x000fe2000f8e02ff */
[-C--:B------:R-:W-:Y:S01]  /*5520*/  IADD3 R216, P0, PT, R215, R122.reuse, RZ ;  /* 0x0000007ad7d87210 */ /* 0x080fe20007f1e0ff */
[----:B------:R-:W-:Y:S02]  /*5530*/  IMAD R199, R161, UR4, RZ ;  /* 0x00000004a1c77c24 */ /* 0x000fe4000f8e02ff */
[----:B------:R-:W-:Y:S01]  /*5540*/  IMAD R227, R227, UR4, RZ ;  /* 0x00000004e3e37c24 */ /* 0x000fe2000f8e02ff */
[-C--:B------:R-:W-:Y:S01]  /*5550*/  LEA.HI.X.SX32 R215, R215, R121.reuse, 0x1, P0 ;  /* 0x00000079d7d77211 */ /* 0x080fe200000f0eff */
[----:B------:R-:W-:Y:S01]  /*5560*/  IMAD R125, R189, UR4, RZ ;  /* 0x00000004bd7d7c24 */ /* 0x000fe2000f8e02ff */
[-C--:B------:R-:W-:Y:S01]  /*5570*/  IADD3 R222, P0, PT, R221, R122.reuse, RZ ;  /* 0x0000007addde7210 */ /* 0x080fe20007f1e0ff */
[----:B------:R-:W-:Y:S01]  /*5580*/  IMAD R207, R157, UR4, RZ ;  /* 0x000000049dcf7c24 */ /* 0x000fe2000f8e02ff */
[-C--:B------:R-:W-:Y:S01]  /*5590*/  IADD3 R189, P3, PT, R187, R122.reuse, RZ ;  /* 0x0000007abbbd7210 */ /* 0x080fe20007f7e0ff */
[----:B------:R-:W-:Y:S01]  /*55a0*/  IMAD R213, R213, UR4, RZ ;  /* 0x00000004d5d57c24 */ /* 0x000fe2000f8e02ff */
[-C--:B------:R-:W-:Y:S01]  /*55b0*/  IADD3 R201, P1, PT, R199, R122.reuse, RZ ;  /* 0x0000007ac7c97210 */ /* 0x080fe20007f3e0ff */
[----:B------:R-:W-:Y:S01]  /*55c0*/  IMAD R191, R208, UR4, RZ ;  /* 0x00000004d0bf7c24 */ /* 0x000fe2000f8e02ff */
[-C--:B------:R-:W-:Y:S01]  /*55d0*/  LEA.HI.X.SX32 R221, R221, R121.reuse, 0x1, P0 ;  /* 0x00000079dddd7211 */ /* 0x080fe200000f0eff */
[----:B------:R-:W-:Y:S01]  /*55e0*/  IMAD R233, R233, UR4, RZ ;  /* 0x00000004e9e97c24 */ /* 0x000fe2000f8e02ff */
[-C--:B------:R-:W-:Y:S01]  /*55f0*/  LEA.HI.X.SX32 R187, R187, R121.reuse, 0x1, P3 ;  /* 0x00000079bbbb7211 */ /* 0x080fe200018f0eff */
[----:B------:R-:W-:Y:S01]  /*5600*/  IMAD R217, R217, UR4, RZ ;  /* 0x00000004d9d97c24 */ /* 0x000fe2000f8e02ff */
[----:B------:R-:W-:Y:S01]  /*5610*/  LEA.HI.X.SX32 R199, R199, R121, 0x1, P1 ;  /* 0x00000079c7c77211 */ /* 0x000fe200008f0eff */
[----:B------:R-:W-:Y:S01]  /*5620*/  IMAD R219, R219, UR4, RZ ;  /* 0x00000004dbdb7c24 */ /* 0x000fe2000f8e02ff */
[----:B------:R-:W-:-:S02]  /*5630*/  IADD3 R228, P0, PT, R227, R122, RZ ;  /* 0x0000007ae3e47210 */ /* 0x000fc40007f1e0ff */
[-C--:B------:R-:W-:Y:S02]  /*5640*/  IADD3 R208, P3, PT, R207, R122.reuse, RZ ;  /* 0x0000007acfd07210 */ /* 0x080fe40007f7e0ff */
[-C--:B------:R-:W-:Y:S01]  /*5650*/  IADD3 R214, P1, PT, R213, R122.reuse, RZ ;  /* 0x0000007ad5d67210 */ /* 0x080fe20007f3e0ff */
[----:B------:R-:W-:Y:S01]  /*5660*/  IMAD R241, R241, UR4, RZ ;  /* 0x00000004f1f17c24 */ /* 0x000fe2000f8e02ff */
[-C--:B------:R-:W-:Y:S01]  /*5670*/  LEA.HI.X.SX32 R227, R227, R121.reuse, 0x1, P0 ;  /* 0x00000079e3e37211 */ /* 0x080fe200000f0eff */
[----:B------:R-:W-:Y:S01]  /*5680*/  IMAD R223, R223, UR4, RZ ;  /* 0x00000004dfdf7c24 */ /* 0x000fe2000f8e02ff */
[-C--:B------:R-:W-:Y:S01]  /*5690*/  LEA.HI.X.SX32 R207, R207, R121.reuse, 0x1, P3 ;  /* 0x00000079cfcf7211 */ /* 0x080fe200018f0eff */
[----:B------:R-:W-:Y:S01]  /*56a0*/  IMAD R225, R225, UR4, RZ ;  /* 0x00000004e1e17c24 */ /* 0x000fe2000f8e02ff */
[----:B------:R-:W-:Y:S02]  /*56b0*/  LEA.HI.X.SX32 R213, R213, R121, 0x1, P1 ;  /* 0x00000079d5d57211 */ /* 0x000fe400008f0eff */
        /* <DEDUP_REMOVED lines=11> */
[-C--:B------:R-:W-:Y:S02]  /*5770*/  IADD3 R226, P3, PT, R225, R122.reuse, RZ ;  /* 0x0000007ae1e27210 */ /* 0x080fe40007f7e0ff */
[-C--:B------:R-:W-:Y:S01]  /*5780*/  LEA.HI.X.SX32 R241, R241, R121.reuse, 0x1, P0 ;  /* 0x00000079f1f17211 */ /* 0x080fe200000f0eff */
[----:B------:R-:W-:Y:S01]  /*5790*/  IMAD R183, R212, UR4, RZ ;  /* 0x00000004d4b77c24 */ /* 0x000fe2000f8e02ff */
[-C--:B------:R-:W-:Y:S01]  /*57a0*/  LEA.HI.X.SX32 R223, R223, R121.reuse, 0x1, P1 ;  /* 0x00000079dfdf7211 */ /* 0x080fe200008f0eff */
[----:B------:R-:W-:Y:S01]  /*57b0*/  IMAD R126, R202, UR4, RZ ;  /* 0x00000004ca7e7c24 */ /* 0x000fe2000f8e02ff */
[----:B------:R-:W-:Y:S01]  /*57c0*/  LEA.HI.X.SX32 R225, R225, R121, 0x1, P3 ;  /* 0x00000079e1e17211 */ /* 0x000fe200018f0eff */
[----:B------:R-:W-:Y:S01]  /*57d0*/  IMAD R235, R235, UR4, RZ ;  /* 0x00000004ebeb7c24 */ /* 0x000fe2000f8e02ff */
[-C--:B------:R-:W-:Y:S01]  /*57e0*/  IADD3 R249, P0, PT, R248, R122.reuse, RZ ;  /* 0x0000007af8f97210 */ /* 0x080fe20007f1e0ff */
[----:B------:R-:W-:Y:S01]  /*57f0*/  IMAD R239, R239, UR4, RZ ;  /* 0x00000004efef7c24 */ /* 0x000fe2000f8e02ff */
[----:B------:R-:W-:-:S02]  /*5800*/  IADD3 R230, P1, PT, R229, R122, RZ ;  /* 0x0000007ae5e67210 */ /* 0x000fc40007f3e0ff */
[-C--:B------:R-:W-:Y:S01]  /*5810*/  IADD3 R232, P3, PT, R231, R122.reuse, RZ ;  /* 0x0000007ae7e87210 */ /* 0x080fe20007f7e0ff */
[----:B------:R0:W-:Y:S01]  /*5820*/  STS.U8 [R149+UR9+0xb00], R123 ;  /* 0x000b007b95007988 */ /* 0x0001e20008000009 */
[-C--:B------:R-:W-:Y:S01]  /*5830*/  LEA.HI.X.SX32 R248, R248, R121.reuse, 0x1, P0 ;  /* 0x00000079f8f87211 */ /* 0x080fe200000f0eff */
[----:B------:R-:W-:Y:S01]  /*5840*/  IMAD R205, R160, UR4, RZ ;  /* 0x00000004a0cd7c24 */ /* 0x000fe2000f8e02ff */
[-C--:B------:R-:W-:Y:S01]  /*5850*/  LEA.HI.X.SX32 R229, R229, R121.reuse, 0x1, P1 ;  /* 0x00000079e5e57211 */ /* 0x080fe200008f0eff */
[----:B------:R-:W-:Y:S01]  /*5860*/  IMAD R209, R209, UR4, RZ ;  /* 0x00000004d1d17c24 */ /* 0x000fe2000f8e02ff */
[----:B------:R-:W-:Y:S01]  /*5870*/  LEA.HI.X.SX32 R231, R231, R121, 0x1, P3 ;  /* 0x00000079e7e77211 */ /* 0x000fe200018f0eff */
[----:B------:R-:W-:Y:S01]  /*5880*/  IMAD R211, R211, UR4, RZ ;  /* 0x00000004d3d37c24 */ /* 0x000fe2000f8e02ff */
[----:B------:R-:W-:Y:S01]  /*5890*/  PLOP3.LUT P0, PT, PT, PT, UP1, 0x80, 0x8 ;  /* 0x000000000008781c */ /* 0x000fe20003f0f018 */
[----:B------:R-:W-:Y:S01]  /*58a0*/  IMAD R243, R243, UR4, RZ ;  /* 0x00000004f3f37c24 */ /* 0x000fe2000f8e02ff */
[-C--:B------:R-:W-:Y:S01]  /*58b0*/  IADD3 R185, P4, PT, R183, R122.reuse, RZ ;  /* 0x0000007ab7b97210 */ /* 0x080fe20007f9e0ff */
[----:B0-----:R-:W-:Y:S01]  /*58c0*/  IMAD R123, R193, UR4, RZ ;  /* 0x00000004c17b7c24 */ /* 0x001fe2000f8e02ff */
[-C--:B------:R-:W-:Y:S01]  /*58d0*/  IADD3 R193, P6, PT, R191, R122.reuse, RZ ;  /* 0x0000007abfc17210 */ /* 0x080fe20007fde0ff */
[----:B------:R-:W-:Y:S01]  /*58e0*/  IMAD R245, R245, UR4, RZ ;  /* 0x00000004f5f57c24 */ /* 0x000fe2000f8e02ff */
[----:B------:R-:W-:-:S02]  /*58f0*/  IADD3 R197, P5, PT, R126, R122, RZ ;  /* 0x0000007a7ec57210 */ /* 0x000fc40007fbe0ff */
[-C--:B------:R-:W-:Y:S02]  /*5900*/  IADD3 R237, P1, PT, R235, R122.reuse, RZ ;  /* 0x0000007aebed7210 */ /* 0x080fe40007f3e0ff */
[----:B------:R-:W-:Y:S01]  /*5910*/  IADD3 R240, P3, PT, R239, R122, RZ ;  /* 0x0000007aeff07210 */ /* 0x000fe20007f7e0ff */
[----:B------:R0:W-:Y:S01]  /*5920*/  STS.U8 [R149+UR9+0xf00], R124 ;  /* 0x000f007c95007988 */ /* 0x0001e20008000009 */
[----:B------:R-:W-:Y:S01]  /*5930*/  ISETP.LT.AND P0, PT, R236, UR22, P0 ;  /* 0x00000016ec007c0c */ /* 0x000fe20008701270 */
[----:B------:R-:W-:Y:S01]  /*5940*/  IMAD R250, R250, UR4, RZ ;  /* 0x00000004fafa7c24 */ /* 0x000fe2000f8e02ff */
[-C--:B------:R-:W-:Y:S01]  /*5950*/  LEA.HI.X.SX32 R183, R183, R121.reuse, 0x1, P4 ;  /* 0x00000079b7b77211 */ /* 0x080fe200020f0eff */
[----:B------:R-:W-:Y:S01]  /*5960*/  IMAD R252, R252, UR4, RZ ;  /* 0x00000004fcfc7c24 */ /* 0x000fe2000f8e02ff */
[-C--:B------:R-:W-:Y:S02]  /*5970*/  LEA.HI.X.SX32 R191, R191, R121.reuse, 0x1, P6 ;  /* 0x00000079bfbf7211 */ /* 0x080fe400030f0eff */
[----:B------:R-:W-:-:S02]  /*5980*/  LEA.HI.X.SX32 R235, R235, R121, 0x1, P1 ;  /* 0x00000079ebeb7211 */ /* 0x000fc400008f0eff */
[-C--:B------:R-:W-:Y:S01]  /*5990*/  LEA.HI.X.SX32 R239, R239, R121.reuse, 0x1, P3 ;  /* 0x00000079efef7211 */ /* 0x080fe200018f0eff */
[----:B0-----:R-:W-:Y:S01]  /*59a0*/  IMAD R124, R195, UR4, RZ ;  /* 0x00000004c37c7c24 */ /* 0x001fe2000f8e02ff */
[----:B------:R-:W-:Y:S02]  /*59b0*/  LEA.HI.X.SX32 R195, R126, R121, 0x1, P5 ;  /* 0x000000797ec37211 */ /* 0x000fe400028f0eff */
[-C--:B------:R-:W-:Y:S02]  /*59c0*/  IADD3 R206, P4, PT, R205, R122.reuse, RZ ;  /* 0x0000007acdce7210 */ /* 0x080fe40007f9e0ff */
[-C--:B------:R-:W-:Y:S02]  /*59d0*/  IADD3 R210, P6, PT, R209, R122.reuse, RZ ;  /* 0x0000007ad1d27210 */ /* 0x080fe40007fde0ff */
[-C--:B------:R-:W-:Y:S02]  /*59e0*/  IADD3 R212, P5, PT, R211, R122.reuse, RZ ;  /* 0x0000007ad3d47210 */ /* 0x080fe40007fbe0ff */
[----:B------:R-:W-:-:S02]  /*59f0*/  IADD3 R244, P1, PT, R243, R122, RZ ;  /* 0x0000007af3f47210 */ /* 0x000fc40007f3e0ff */
[----:B------:R-:W-:Y:S02]  /*5a00*/  IADD3 R246, P3, PT, R245, R122, RZ ;  /* 0x0000007af5f67210 */ /* 0x000fe40007f7e0ff */
[-C--:B------:R-:W-:Y:S02]  /*5a10*/  LEA.HI.X.SX32 R205, R205, R121.reuse, 0x1, P4 ;  /* 0x00000079cdcd7211 */ /* 0x080fe400020f0eff */
[-C--:B------:R-:W-:Y:S02]  /*5a20*/  LEA.HI.X.SX32 R209, R209, R121.reuse, 0x1, P6 ;  /* 0x00000079d1d17211 */ /* 0x080fe400030f0eff */
[-C--:B------:R-:W-:Y:S02]  /*5a30*/  LEA.HI.X.SX32 R211, R211, R121.reuse, 0x1, P5 ;  /* 0x00000079d3d37211 */ /* 0x080fe400028f0eff */
[-C--:B------:R-:W-:Y:S02]  /*5a40*/  LEA.HI.X.SX32 R243, R243, R121.reuse, 0x1, P1 ;  /* 0x00000079f3f37211 */ /* 0x080fe400008f0eff */
[----:B------:R-:W-:-:S02]  /*5a50*/  LEA.HI.X.SX32 R245, R245, R121, 0x1, P3 ;  /* 0x00000079f5f57211 */ /* 0x000fc400018f0eff */
[-C--:B------:R-:W-:Y:S02]  /*5a60*/  IADD3 R251, P1, PT, R250, R122.reuse, RZ ;  /* 0x0000007afafb7210 */ /* 0x080fe40007f3e0ff */
[-C--:B------:R-:W-:Y:S02]  /*5a70*/  IADD3 R162, P3, PT, R252, R122.reuse, RZ ;  /* 0x0000007afca27210 */ /* 0x080fe40007f7e0ff */
[-C--:B------:R-:W-:Y:S02]  /*5a80*/  IADD3 R156, P4, PT, R123, R122.reuse, RZ ;  /* 0x0000007a7b9c7210 */ /* 0x080fe40007f9e0ff */
[-C--:B------:R-:W-:Y:S02]  /*5a90*/  IADD3 R153, P5, PT, R124, R122.reuse, RZ ;  /* 0x0000007a7c997210 */ /* 0x080fe40007fbe0ff */
[----:B------:R-:W-:Y:S02]  /*5aa0*/  IADD3 R150, P6, PT, R125, R122, RZ ;  /* 0x0000007a7d967210 */ /* 0x000fe40007fde0ff */
[----:B------:R-:W-:-:S02]  /*5ab0*/  LEA.HI.X.SX32 R250, R250, R121, 0x1, P1 ;  /* 0x00000079fafa7211 */ /* 0x000fc400008f0eff */
[-C--:B------:R-:W-:Y:S02]  /*5ac0*/  LEA.HI.X.SX32 R252, R252, R121.reuse, 0x1, P3 ;  /* 0x00000079fcfc7211 */ /* 0x080fe400018f0eff */
[-C--:B------:R-:W-:Y:S02]  /*5ad0*/  LEA.HI.X.SX32 R159, R123, R121.reuse, 0x1, P4 ;  /* 0x000000797b9f7211 */ /* 0x080fe400020f0eff */
[-C--:B------:R-:W-:Y:S02]  /*5ae0*/  LEA.HI.X.SX32 R154, R124, R121.reuse, 0x1, P5 ;  /* 0x000000797c9a7211 */ /* 0x080fe400028f0eff */
[----:B------:R-:W-:Y:S01]  /*5af0*/  LEA.HI.X.SX32 R151, R125, R121, 0x1, P6 ;  /* 0x000000797d977211 */ /* 0x000fe200030f0eff */
[----:B------:R-:W-:Y:S01]  /*5b00*/  @P0 IMAD.MOV.U32 R122, RZ, RZ, R185 ;  /* 0x000000ffff7a0224 */ /* 0x000fe200078e00b9 */
[----:B------:R-:W-:Y:S01]  /*5b10*/  PRMT R121, RZ, 0x7610, R121 ;  /* 0x00007610ff797816 */ /* 0x000fe20000000079 */
[----:B------:R-:W-:-:S05]  /*5b20*/  @P0 IMAD.MOV.U32 R123, RZ, RZ, R183 ;  /* 0x000000ffff7b0224 */ /* 0x000fca00078e00b7 */
[----:B------:R0:W4:Y:S04]  /*5b30*/  @P0 LDG.E.U8 R121, desc[UR20][R122.64] ;  /* 0x000000147a790981 */ /* 0x000128000c1e1100 */
[----:B--2---:R-:W-:Y:S04]  /*5b40*/  STS.U8 [R149+UR9+0x1300], R136 ;  /* 0x0013008895007988 */ /* 0x004fe80008000009 */
[----:B-----5:R-:W-:Y:S04]  /*5b50*/  STS.U8 [R149+UR9+0x1700], R137 ;  /* 0x0017008995007988 */ /* 0x020fe80008000009 */
[----:B------:R-:W-:Y:S04]  /*5b60*/  STS.U8 [R149+UR9+0x1b00], R140 ;  /* 0x001b008c95007988 */ /* 0x000fe80008000009 */
[----:B------:R-:W-:Y:S04]  /*5b70*/  STS.U8 [R149+UR9+0x1f00], R141 ;  /* 0x001f008d95007988 */ /* 0x000fe80008000009 */
[----:B---3--:R-:W-:Y:S04]  /*5b80*/  STS.U8 [R149+UR9+0x2300], R142 ;  /* 0x0023008e95007988 */ /* 0x008fe80008000009 */
[----:B------:R-:W-:Y:S04]  /*5b90*/  STS.U8 [R149+UR9+0x2700], R143 ;  /* 0x0027008f95007988 */ /* 0x000fe80008000009 */
[----:B------:R-:W-:Y:S04]  /*5ba0*/  STS.U8 [R149+UR9+0x2b00], R144 ;  /* 0x002b009095007988 */ /* 0x000fe80008000009 */
[----:B----4-:R-:W-:Y:S04]  /*5bb0*/  STS.U8 [R149+UR9+0x2f00], R145 ;  /* 0x002f009195007988 */ /* 0x010fe80008000009 */
[----:B------:R-:W-:Y:S04]  /*5bc0*/  STS.U8 [R149+UR9+0x3300], R146 ;  /* 0x0033009295007988 */ /* 0x000fe80008000009 */
[----:B------:R-:W-:Y:S01]  /*5bd0*/  STS.U8 [R149+UR9+0x3700], R147 ;  /* 0x0037009395007988 */ /* 0x000fe20008000009 */
[----:B0-----:R-:W-:-:S02]  /*5be0*/  @P0 IMAD.MOV.U32 R122, RZ, RZ, R201 ;  /* 0x000000ffff7a0224 */ /* 0x001fc400078e00c9 */
[----:B------:R-:W-:Y:S01]  /*5bf0*/  @P0 IMAD.MOV.U32 R123, RZ, RZ, R199 ;  /* 0x000000ffff7b0224 */ /* 0x000fe200078e00c7 */
[----:B------:R-:W-:Y:S04]  /*5c00*/  STS.U8 [R149+UR9+0x3b00], R148 ;  /* 0x003b009495007988 */ /* 0x000fe80008000009 */
[----:B------:R-:W-:Y:S04]  /*5c10*/  STS.U8 [R149+UR9+0x3f00], R135 ;  /* 0x003f008795007988 */ /* 0x000fe80008000009 */
[----:B------:R0:W-:Y:S02]  /*5c20*/  STS.U8 [R99+UR9+0x8000], R121 ;  /* 0x0080007963007988 */ /* 0x0001e40008000009 */
[----:B0-----:R-:W-:-:S06]  /*5c30*/  PRMT R121, RZ, 0x7610, R121 ;  /* 0x00007610ff797816 */ /* 0x001fcc0000000079 */
[----:B------:R0:W2:Y:S02]  /*5c40*/  @P0 LDG.E.U8 R121, desc[UR20][R122.64] ;  /* 0x000000147a790981 */ /* 0x0000a4000c1e1100 */
[----:B0-----:R-:W-:Y:S02]  /*5c50*/  @P0 IMAD.MOV.U32 R122, RZ, RZ, R210 ;  /* 0x000000ffff7a0224 */ /* 0x001fe400078e00d2 */
[----:B------:R-:W-:Y:S01]  /*5c60*/  @P0 IMAD.MOV.U32 R123, RZ, RZ, R209 ;  /* 0x000000ffff7b0224 */ /* 0x000fe200078e00d1 */
[----:B--2---:R0:W-:Y:S02]  /*5c70*/  STS.U8 [R99+UR9+0x8400], R121 ;  /* 0x0084007963007988 */ /* 0x0041e40008000009 */
        /* <DEDUP_REMOVED lines=21> */
[----:B------:R0:W2:Y:S01]  /*5dd0*/  @P0 LDG.E.U8 R121, desc[UR20][R122.64] ;  /* 0x000000147a790981 */ /* 0x0000a2000c1e1100 */
[----:B------:R-:W-:Y:S02]  /*5de0*/  @P0 IMAD.MOV.U32 R124, RZ, RZ, R189 ;  /* 0x000000ffff7c0224 */ /* 0x000fe400078e00bd */
[----:B------:R-:W-:Y:S02]  /*5df0*/  @P0 IMAD.MOV.U32 R125, RZ, RZ, R187 ;  /* 0x000000ffff7d0224 */ /* 0x000fe400078e00bb */
[----:B0-----:R-:W-:Y:S02]  /*5e00*/  @P0 IMAD.MOV.U32 R122, RZ, RZ, R162 ;  /* 0x000000ffff7a0224 */ /* 0x001fe400078e00a2 */
[----:B------:R-:W-:Y:S01]  /*5e10*/  @P0 IMAD.MOV.U32 R123, RZ, RZ, R252 ;  /* 0x000000ffff7b0224 */ /* 0x000fe200078e00fc */
[----:B--2---:R0:W-:Y:S02]  /*5e20*/  STS.U8 [R99+UR9+0x9800], R121 ;  /* 0x0098007963007988 */ /* 0x0041e40008000009 */
[----:B0-----:R-:W-:-:S06]  /*5e30*/  PRMT R121, RZ, 0x7610, R121 ;  /* 0x00007610ff797816 */ /* 0x001fcc0000000079 */
[----:B------:R0:W2:Y:S02]  /*5e40*/  @P0 LDG.E.U8 R121, desc[UR20][R122.64] ;  /* 0x000000147a790981 */ /* 0x0000a4000c1e1100 */
[----:B0-----:R-:W-:-:S06]  /*5e50*/  PRMT R122, RZ, 0x7610, R122 ;  /* 0x00007610ff7a7816 */ /* 0x001fcc000000007a */
[----:B------:R-:W3:Y:S01]  /*5e60*/  @P0 LDG.E.U8 R122, desc[UR20][R124.64] ;  /* 0x000000147c7a0981 */ /* 0x000ee2000c1e1100 */
[----:B------:R-:W-:-:S03]  /*5e70*/  @P0 IMAD.MOV.U32 R123, RZ, RZ, R203 ;  /* 0x000000ffff7b0224 */ /* 0x000fc600078e00cb */
[----:B--2---:R0:W-:Y:S02]  /*5e80*/  STS.U8 [R99+UR9+0x9c00], R121 ;  /* 0x009c007963007988 */ /* 0x0041e40008000009 */
[----:B0-----:R-:W-:Y:S02]  /*5e90*/  PRMT R121, RZ, 0x7610, R121 ;  /* 0x00007610ff797816 */ /* 0x001fe40000000079 */
[----:B---3--:R0:W-:Y:S02]  /*5ea0*/  STS.U8 [R155+UR9+0x8100], R122 ;  /* 0x0081007a9b007988 */ /* 0x0081e40008000009 */
[----:B0-----:R-:W-:-:S05]  /*5eb0*/  @P0 IMAD.MOV.U32 R122, RZ, RZ, R204 ;  /* 0x000000ffff7a0224 */ /* 0x001fca00078e00cc */
        /* <DEDUP_REMOVED lines=110> */
[----:B------:R-:W2:Y:S04]  /*65a0*/  @P0 LDG.E.U8 R121, desc[UR20][R122.64] ;  /* 0x000000147a790981 */ /* 0x000ea8000c1e1100 */
[----:B------:R0:W-:Y:S04]  /*65b0*/  STL [R1], R162 ;  /* 0x000000a201007387 */ /* 0x0001e80000100800 */
[----:B------:R0:W-:Y:S04]  /*65c0*/  STL [R1+0x8], R156 ;  /* 0x0000089c01007387 */ /* 0x0001e80000100800 */
[----:B------:R0:W-:Y:S04]  /*65d0*/  STL [R1+0x10], R153 ;  /* 0x0000109901007387 */ /* 0x0001e80000100800 */
[----:B------:R0:W-:Y:S04]  /*65e0*/  STL [R1+0x18], R150 ;  /* 0x0000189601007387 */ /* 0x0001e80000100800 */
[----:B------:R0:W-:Y:S04]  /*65f0*/  STL [R1+0x4], R159 ;  /* 0x0000049f01007387 */ /* 0x0001e80000100800 */
[----:B------:R0:W-:Y:S04]  /*6600*/  STL [R1+0xc], R154 ;  /* 0x00000c9a01007387 */ /* 0x0001e80000100800 */
[----:B------:R0:W-:Y:S01]  /*6610*/  STL [R1+0x14], R151 ;  /* 0x0000149701007387 */ /* 0x0001e20000100800 */
[----:B------:R-:W-:-:S04]  /*6620*/  UISETP.NE.U32.AND UP1, UPT, UR14, URZ, UPT ;  /* 0x000000ff0e00728c */ /* 0x000fc8000bf25070 */
[----:B------:R-:W-:Y:S02]  /*6630*/  UISETP.LT.OR UP3, UPT, UR24, 0x80, UP1 ;  /* 0x000000801800788c */ /* 0x000fe40008f61670 */
[----:B------:R-:W-:Y:S01]  /*6640*/  UISETP.GE.AND UP2, UPT, UR24, 0x100, UPT ;  /* 0x000001001800788c */ /* 0x000fe2000bf46270 */
[----:B--2---:R0:W-:Y:S01]  /*6650*/  STS.U8 [R149+UR9+0x9f00], R121 ;  /* 0x009f007995007988 */ /* 0x0041e20008000009 */
[----:B-1----:R1:W-:Y:S06]  /*6660*/  MEMBAR.ALL.CTA ;  /* 0x0000000000007992 */ /* 0x0023ec0000008000 */
[----:B-1----:R-:W1:Y:S02]  /*6670*/  FENCE.VIEW.ASYNC.S ;  /* 0x00000000000073c6 */ /* 0x002e640000000000 */
[----:B-1----:R-:W-:Y:S06]  /*6680*/  BAR.SYNC.DEFER_BLOCKING 0x0 ;  /* 0x0000000000007b1d */ /* 0x002fec0000010000 */
[----:B------:R-:W-:Y:S05]  /*6690*/  BRA.U UP3, `(.L_x_6) ;  /* 0x0000000103847547 */ /* 0x000fea000b800000 */
[----:B------:R-:W-:Y:S02]  /*66a0*/  UIADD3 UR4, UPT, UPT, UR9, 0x8000, URZ ;  /* 0x0000800009047890 */ /* 0x000fe4000fffe0ff */
[----:B------:R-:W-:Y:S02]  /*66b0*/  USHF.R.U32.HI UR14, URZ, 0x4, UR9 ;  /* 0x00000004ff0e7899 */ /* 0x000fe40008011609 */
[----:B------:R-:W-:Y:S02]  /*66c0*/  USHF.R.U32.HI UR4, URZ, 0x4, UR4 ;  /* 0x00000004ff047899 */ /* 0x000fe40008011604 */
[----:B------:R-:W-:Y:S02]  /*66d0*/  USGXT.U32 UR14, UR14, 0xe ;  /* 0x0000000e0e0e789a */ /* 0x000fe40008000000 */
[----:B------:R-:W-:Y:S02]  /*66e0*/  USGXT.U32 UR16, UR4, 0xe ;  /* 0x0000000e0410789a */ /* 0x000fe40008000000 */
[----:B------:R-:W-:-:S02]  /*66f0*/  UIADD3 UR32, UP3, UPT, UR14, 0x100, URZ ;  /* 0x000001000e207890 */ /* 0x000fc4000ff7e0ff */
[----:B------:R-:W-:Y:S01]  /*6700*/  UIADD3 UR34, UP4, UPT, UR16, 0x2, URZ ;  /* 0x0000000210227890 */ /* 0x000fe2000ff9e0ff */
[----:B------:R-:W-:Y:S01]  /*6710*/  UMOV UR4, URZ ;  /* 0x000000ff00047c82 */ /* 0x000fe20008000000 */
[----:B------:R-:W-:Y:S01]  /*6720*/  UMOV UR36, 0x0 ;  /* 0x0000000000247882 */ /* 0x000fe20000000000 */
[----:B------:R-:W-:Y:S02]  /*6730*/  UIADD3.X UR33, UPT, UPT, UR4, 0x40004040, URZ, UP3, !UPT ;  /* 0x4000404004217890 */ /* 0x000fe40009ffe4ff */
[----:B------:R-:W-:Y:S02]  /*6740*/  UIADD3.X UR35, UPT, UPT, UR4, 0x40004040, URZ, UP4, !UPT ;  /* 0x4000404004237890 */ /* 0x000fe4000a7fe4ff */
[----:B------:R-:W-:Y:S02]  /*6750*/  UIADD3.64 UR18, UPT, UPT, UR32, 0x100, URZ ;  /* 0x0000010020127897 */ /* 0x000fe4000fffe0ff */
[----:B------:R-:W-:Y:S02]  /*6760*/  UIADD3.64 UR26, UPT, UPT, UR34, 0x2, URZ ;  /* 0x00000002221a7897 */ /* 0x000fe4000fffe0ff */
[----:B------:R-:W-:-:S02]  /*6770*/  UIADD3.64 UR28, UPT, UPT, UR32, 0x200, URZ ;  /* 0x00000200201c7897 */ /* 0x000fc4000fffe0ff */
[----:B------:R-:W-:Y:S01]  /*6780*/  UIADD3.64 UR30, UPT, UPT, UR34, 0x4, URZ ;  /* 0x00000004221e7897 */ /* 0x000fe2000fffe0ff */
[----:B------:R-:W-:Y:S01]  /*6790*/  UMOV UR37, 0x8108010 ;  /* 0x0810801000257882 */ /* 0x000fe20000000000 */
[----:B------:R-:W-:Y:S01]  /*67a0*/  UMOV UR15, 0x40004040 ;  /* 0x40004040000f7882 */ /* 0x000fe20000000000 */
[----:B------:R-:W-:Y:S01]  /*67b0*/  UMOV UR17, 0x40004040 ;  /* 0x4000404000117882 */ /* 0x000fe20000000000 */
[----:B------:R-:W-:Y:S01]  /*67c0*/  UMOV UR38, 0x0 ;  /* 0x0000000000267882 */ /* 0x000fe20000000000 */
[----:B------:R-:W-:Y:S01]  /*67d0*/  UMOV UR39, 0x8108010 ;  /* 0x0810801000277882 */ /* 0x000fe20000000000 */
[----:B------:R-:W-:Y:S01]  /*67e0*/  UMOV UR40, 0x0 ;  /* 0x0000000000287882 */ /* 0x000fe20000000000 */
[----:B------:R-:W-:Y:S01]  /*67f0*/  UMOV UR41, 0x8108010 ;  /* 0x0810801000297882 */ /* 0x000fe20000000000 */
[----:B------:R-:W-:Y:S01]  /*6800*/  UMOV UR4, UR6 ;  /* 0x0000000600047c82 */ /* 0x000fe20008000000 */
[----:B------:R-:W-:Y:S01]  /*6810*/  UMOV UR5, URZ ;  /* 0x000000ff00057c82 */ /* 0x000fe20008000000 */
[----:B------:R1:W-:Y:S01]  /*6820*/  UTCQMMA gdesc[UR14], gdesc[UR16], tmem[UR8], tmem[UR36], idesc[UR37], !UPT ;  /* 0x00ff24100e0075ea */ /* 0x0003e2000f800308 */
[----:B------:R-:W-:Y:S01]  /*6830*/  UMOV UR42, 0x0 ;  /* 0x00000000002a7882 */ /* 0x000fe20000000000 */
[----:B------:R-:W-:Y:S01]  /*6840*/  UMOV UR43, 0x8108010 ;  /* 0x08108010002b7882 */ /* 0x000fe20000000000 */
[----:B------:R1:W-:Y:S01]  /*6850*/  UTCQMMA gdesc[UR32], gdesc[UR34], tmem[UR8], tmem[UR38], idesc[UR39], UPT ;  /* 0x00ff2622200075ea */ /* 0x0003e2000b800308 */
[----:B------:R-:W-:Y:S01]  /*6860*/  UMOV UR4, UR4 ;  /* 0x0000000400047c82 */ /* 0x000fe20008000000 */
[----:B------:R1:W-:Y:S01]  /*6870*/  UTCQMMA gdesc[UR18], gdesc[UR26], tmem[UR8], tmem[UR40], idesc[UR41], UPT ;  /* 0x00ff281a120075ea */ /* 0x0003e2000b800308 */
[----:B------:R1:W-:Y:S01]  /*6880*/  UTCQMMA gdesc[UR28], gdesc[UR30], tmem[UR8], tmem[UR42], idesc[UR43], UPT ;  /* 0x00ff2a1e1c0075ea */ /* 0x0003e2000b800308 */
[----:B------:R1:W-:Y:S01]  /*6890*/  UTCBAR [UR4], URZ ;  /* 0x000000ff040073e9 */ /* 0x0003e200080000ff */
[----:B------:R-:W-:Y:S01]  /*68a0*/  NOP ;  /* 0x0000000000007918 */ /* 0x000fe20000000000 */
.L_x_6:
[----:B-1----:R-:W-:Y:S01]  /*68b0*/  UMOV UR4, URZ ;  /* 0x000000ff00047c82 */ /* 0x002fe20008000000 */
[----:B------:R-:W-:Y:S05]  /*68c0*/  BRA.U !UP2, `(.L_x_7) ;  /* 0x000000410a9c7547 */ /* 0x000fea000b800000 */
[----:B------:R-:W-:Y:S01]  /*68d0*/  USHF.L.U32 UR11, UR12, 0x7, URZ ;  /* 0x000000070c0b7899 */ /* 0x000fe200080006ff */
[----:B0-----:R-:W-:Y:S01]  /*68e0*/  IMAD.MOV.U32 R121, RZ, RZ, RZ ;  /* 0x000000ffff797224 */ /* 0x001fe200078e00ff */
[----:B------:R-:W-:Y:S02]  /*68f0*/  USHF.L.U32 UR18, UR13, 0x7, URZ ;  /* 0x000000070d127899 */ /* 0x000fe400080006ff */
[----:B------:R-:W-:Y:S02]  /*6900*/  USHF.R.S32.HI UR7, URZ, 0x1f, UR24 ;  /* 0x0000001fff077899 */ /* 0x000fe40008011418 */
[----:B------:R-:W-:Y:S02]  /*6910*/  UIADD3 UR12, UPT, UPT, UR9, 0x4000, URZ ;  /* 0x00004000090c7890 */ /* 0x000fe4000fffe0ff */
[----:B------:R-:W-:Y:S02]  /*6920*/  UIADD3 UR13, UPT, UPT, UR9, 0xa000, URZ ;  /* 0x0000a000090d7890 */ /* 0x000fe4000fffe0ff */
[----:B------:R-:W-:-:S02]  /*6930*/  ULEA.HI UR7, UR7, UR24, URZ, 0x7 ;  /* 0x0000001807077291 */ /* 0x000fc4000f8f38ff */
[----:B------:R-:W-:Y:S02]  /*6940*/  USHF.R.U32.HI UR12, URZ, 0x4, UR12 ;  /* 0x00000004ff0c7899 */ /* 0x000fe4000801160c */
[----:B------:R-:W-:Y:S02]  /*6950*/  USHF.R.U32.HI UR13, URZ, 0x4, UR13 ;  /* 0x00000004ff0d7899 */ /* 0x000fe4000801160d */
[----:B------:R-:W-:Y:S02]  /*6960*/  USHF.R.S32.HI UR7, URZ, 0x7, UR7 ;  /* 0x00000007ff077899 */ /* 0x000fe40008011407 */
[----:B------:R-:W-:Y:S02]  /*6970*/  USGXT.U32 UR12, UR12, 0xe ;  /* 0x0000000e0c0c789a */ /* 0x000fe40008000000 */
[----:B------:R-:W-:Y:S02]  /*6980*/  USGXT.U32 UR14, UR13, 0xe ;  /* 0x0000000e0d0e789a */ /* 0x000fe40008000000 */
[----:B------:R-:W-:-:S02]  /*6990*/  UIADD3 UR26, UP2, UPT, UR12, 0x100, URZ ;  /* 0x000001000c1a7890 */ /* 0x000fc4000ff5e0ff */
[----:B------:R-:W-:Y:S02]  /*69a0*/  UISETP.LT.AND UP4, UPT, UR7, 0x2, UPT ;  /* 0x000000020700788c */ /* 0x000fe4000bf81270 */
[----:B------:R-:W-:Y:S01]  /*69b0*/  UIADD3 UR28, UP3, UPT, UR14, 0x2, URZ ;  /* 0x000000020e1c7890 */ /* 0x000fe2000ff7e0ff */
[----:B------:R-:W-:Y:S01]  /*69c0*/  UMOV UR4, URZ ;  /* 0x000000ff00047c82 */ /* 0x000fe20008000000 */
[----:B------:R-:W-:Y:S01]  /*69d0*/  UMOV UR5, URZ ;  /* 0x000000ff00057c82 */ /* 0x000fe20008000000 */
[----:B------:R-:W-:Y:S02]  /*69e0*/  UIADD3.X UR27, UPT, UPT, UR4, 0x40004040, URZ, UP2, !UPT ;  /* 0x40004040041b7890 */ /* 0x000fe400097fe4ff */
[----:B------:R-:W-:Y:S02]  /*69f0*/  USEL UR7, UR7, 0x2, !UP4 ;  /* 0x0000000207077887 */ /* 0x000fe4000e000000 */
[----:B------:R-:W-:Y:S02]  /*6a00*/  UIADD3.X UR29, UPT, UPT, UR5, 0x40004040, URZ, UP3, !UPT ;  /* 0x40004040051d7890 */ /* 0x000fe40009ffe4ff */
[----:B------:R-:W-:-:S02]  /*6a10*/  UIADD3 UR22, UPT, UPT, UR22, -0x80, URZ ;  /* 0xffffff8016167890 */ /* 0x000fc4000fffe0ff */
[----:B------:R-:W-:Y:S02]  /*6a20*/  USHF.R.S32.HI UR25, URZ, 0x1f, UR11 ;  /* 0x0000001fff197899 */ /* 0x000fe4000801140b */
[----:B------:R-:W-:Y:S02]  /*6a30*/  USHF.R.S32.HI UR38, URZ, 0x1f, UR18 ;  /* 0x0000001fff267899 */ /* 0x000fe40008011412 */
[----:B------:R-:W-:Y:S02]  /*6a40*/  UIADD3 UR19, UPT, UPT, UR7, -0x1, URZ ;  /* 0xffffffff07137890 */ /* 0x000fe4000fffe0ff */
[----:B------:R-:W-:Y:S02]  /*6a50*/  UIADD3.64 UR30, UPT, UPT, UR26, 0x100, URZ ;  /* 0x000001001a1e7897 */ /* 0x000fe4000fffe0ff */
[----:B------:R-:W-:Y:S02]  /*6a60*/  UIADD3.64 UR32, UPT, UPT, UR28, 0x2, URZ ;  /* 0x000000021c207897 */ /* 0x000fe4000fffe0ff */
[----:B------:R-:W-:-:S02]  /*6a70*/  UIADD3.64 UR34, UPT, UPT, UR26, 0x200, URZ ;  /* 0x000002001a227897 */ /* 0x000fc4000fffe0ff */
[----:B------:R-:W-:Y:S01]  /*6a80*/  UIADD3.64 UR36, UPT, UPT, UR28, 0x4, URZ ;  /* 0x000000041c247897 */ /* 0x000fe2000fffe0ff */
[----:B------:R-:W-:-:S11]  /*6a90*/  UMOV UR23, 0x1 ;  /* 0x0000000100177882 */ /* 0x000fd60000000000 */
.L_x_10:
[----:B------:R-:W2:Y:S04]  /*6aa0*/  LDL.LU R130, [R1+0x18] ;  /* 0x0000180001827983 */ /* 0x000ea80000300800 */
[----:B------:R-:W3:Y:S04]  /*6ab0*/  LDL.LU R129, [R1+0x10] ;  /* 0x0000100001817983 */ /* 0x000ee80000300800 */
[----:B------:R-:W4:Y:S04]  /*6ac0*/  LDL.LU R128, [R1+0x8] ;  /* 0x0000080001807983 */ /* 0x000f280000300800 */
[----:B-----5:R-:W5:Y:S04]  /*6ad0*/  LDL.LU R127, [R1] ;  /* 0x00000000017f7983 */ /* 0x020f680000300800 */
[----:B------:R-:W5:Y:S04]  /*6ae0*/  LDL.LU R126, [R1+0x14] ;  /* 0x00001400017e7983 */ /* 0x000f680000300800 */
[----:B------:R-:W5:Y:S04]  /*6af0*/  LDL.LU R125, [R1+0xc] ;  /* 0x00000c00017d7983 */ /* 0x000f680000300800 */
[----:B------:R-:W5:Y:S01]  /*6b00*/  LDL.LU R124, [R1+0x4] ;  /* 0x00000400017c7983 */ /* 0x000f620000300800 */
[----:B------:R-:W-:Y:S01]  /*6b10*/  IADD3 R251, P5, PT, R251, UR18, RZ ;  /* 0x00000012fbfb7c10 */ /* 0x000fe2000ffbe0ff */
[----:B------:R-:W-:Y:S01]  /*6b20*/  IMAD.U32 R121, R121, -0x80000000, RZ ;  /* 0x8000000079797824 */ /* 0x000fe200078e00ff */
[----:B------:R-:W-:Y:S01]  /*6b30*/  PRMT R136, RZ, 0x7610, R136 ;  /* 0x00007610ff887816 */ /* 0x000fe20000000088 */
[----:B------:R-:W0:Y:S01]  /*6b40*/  S2R R123, SR_TID.X ;  /* 0x00000000007b7919 */ /* 0x000e220000002100 */
[----:B------:R-:W-:-:S02]  /*6b50*/  IADD3.X R250, PT, PT, R250, UR38, RZ, P5, !PT ;  /* 0x00000026fafa7c10 */ /* 0x000fc4000affe4ff */
[----:B------:R-:W-:Y:S02]  /*6b60*/  IADD3 R240, P5, PT, R240, UR18, RZ ;  /* 0x00000012f0f07c10 */ /* 0x000fe4000ffbe0ff */
[----:B------:R-:W-:Y:S02]  /*6b70*/  PRMT R236, RZ, 0x7610, R236 ;  /* 0x00007610ffec7816 */ /* 0x000fe400000000ec */
[----:B------:R-:W-:Y:S02]  /*6b80*/  IADD3.X R239, PT, PT, R239, UR38, RZ, P5, !PT ;  /* 0x00000026efef7c10 */ /* 0x000fe4000affe4ff */
[----:B------:R-:W-:-:S04]  /*6b90*/  IADD3 R228, P5, PT, R228, UR18, RZ ;  /* 0x00000012e4e47c10 */ /* 0x000fc8000ffbe0ff */
[----:B------:R-:W-:Y:S02]  /*6ba0*/  IADD3.X R227, PT, PT, R227, UR38, RZ, P5, !PT ;  /* 0x00000026e3e37c10 */ /* 0x000fe4000affe4ff */
[----:B------:R-:W-:-:S04]  /*6bb0*/  IADD3 R218, P5, PT, R218, UR18, RZ ;  /* 0x00000012dada7c10 */ /* 0x000fc8000ffbe0ff */
[----:B------:R-:W-:Y:S02]  /*6bc0*/  IADD3.X R217, PT, PT, R217, UR38, RZ, P5, !PT ;  /* 0x00000026d9d97c10 */ /* 0x000fe4000affe4ff */
[----:B------:R-:W-:-:S04]  /*6bd0*/  IADD3 R208, P5, PT, R208, UR18, RZ ;  /* 0x00000012d0d07c10 */ /* 0x000fc8000ffbe0ff */
[----:B------:R-:W-:Y:S02]  /*6be0*/  IADD3.X R207, PT, PT, R207, UR38, RZ, P5, !PT ;  /* 0x00000026cfcf7c10 */ /* 0x000fe4000affe4ff */
[----:B------:R-:W-:-:S04]  /*6bf0*/  IADD3 R193, P5, PT, R193, UR18, RZ ;  /* 0x00000012c1c17c10 */ /* 0x000fc8000ffbe0ff */
[----:B------:R-:W-:Y:S02]  /*6c00*/  IADD3.X R191, PT, PT, R191, UR38, RZ, P5, !PT ;  /* 0x00000026bfbf7c10 */ /* 0x000fe4000affe4ff */
[----:B------:R-:W-:Y:S02]  /*6c10*/  IADD3 R173, P5, PT, R173, UR11, RZ ;  /* 0x0000000badad7c10 */ /* 0x000fe4000ffbe0ff */
[----:B0-----:R-:W-:Y:S02]  /*6c20*/  SHF.R.U32.HI R122, RZ, 0x7, R123 ;  /* 0x00000007ff7a7819 */ /* 0x001fe4000001167b */
[----:B------:R-:W-:Y:S02]  /*6c30*/  IADD3.X R171, PT, PT, R171, UR25, RZ, P5, !PT ;  /* 0x00000019abab7c10 */ /* 0x000fe4000affe4ff */
[----:B------:R-:W-:Y:S02]  /*6c40*/  IADD3 R29, P5, PT, R29, UR11, RZ ;  /* 0x0000000b1d1d7c10 */ /* 0x000fe4000ffbe0ff */
[----:B------:R-:W-:-:S02]  /*6c50*/  SGXT.U32 R122, R122, 0x1 ;  /* 0x000000017a7a781a */ /* 0x000fc40000000000 */
[----:B------:R-:W-:Y:S02]  /*6c60*/  IADD3.X R30, PT, PT, R30, UR25, RZ, P5, !PT ;  /* 0x000000191e1e7c10 */ /* 0x000fe4000affe4ff */
[----:B------:R-:W-:Y:S02]  /*6c70*/  IADD3 R116, P5, PT, R116, UR11, RZ ;  /* 0x0000000b74747c10 */ /* 0x000fe4000ffbe0ff */
[----:B------:R-:W-:Y:S02]  /*6c80*/  ISETP.GE.AND P0, PT, R122, UR22, PT ;  /* 0x000000167a007c0c */ /* 0x000fe4000bf06270 */
        /* <DEDUP_REMOVED lines=14> */
[----:B------:R-:W-:-:S08]  /*6d70*/  IADD3.X R11, PT, PT, R11, UR25, RZ, P5, !PT ;  /* 0x000000190b0b7c10 */ /* 0x000fd0000affe4ff */
[----:B------:R-:W0:Y:S01]  /*6d80*/  SYNCS.PHASECHK.TRANS64.TRYWAIT P5, [UR6], R121 ;  /* 0x00000079ff0075a7 */ /* 0x000e2200080a1106 */
[----:B--2---:R-:W-:Y:S02]  /*6d90*/  IADD3 R130, P6, PT, R130, UR18, RZ ;  /* 0x0000001282827c10 */ /* 0x004fe4000ffde0ff */
[----:B---3--:R-:W-:-:S03]  /*6da0*/  IADD3 R129, P1, PT, R129, UR18, RZ ;  /* 0x0000001281817c10 */ /* 0x008fc6000ff3e0ff */
[----:B------:R-:W-:Y:S01]  /*6db0*/  STL [R1+0x18], R130 ;  /* 0x0000188201007387 */ /* 0x000fe20000100800 */
[----:B----4-:R-:W-:-:S03]  /*6dc0*/  IADD3 R128, P3, PT, R128, UR18, RZ ;  /* 0x0000001280807c10 */ /* 0x010fc6000ff7e0ff */
[----:B------:R-:W-:Y:S01]  /*6dd0*/  STL [R1+0x10], R129 ;  /* 0x0000108101007387 */ /* 0x000fe20000100800 */
[----:B-----5:R-:W-:-:S03]  /*6de0*/  IADD3 R127, P4, PT, R127, UR18, RZ ;  /* 0x000000127f7f7c10 */ /* 0x020fc6000ff9e0ff */
[----:B------:R-:W-:Y:S01]  /*6df0*/  STL [R1+0x8], R128 ;  /* 0x0000088001007387 */ /* 0x000fe20000100800 */
[----:B------:R-:W-:-:S03]  /*6e00*/  IADD3.X R252, PT, PT, R252, UR38, RZ, P4, !PT ;  /* 0x00000026fcfc7c10 */ /* 0x000fc6000a7fe4ff */
[----:B------:R-:W-:Y:S01]  /*6e10*/  STL [R1], R127 ;  /* 0x0000007f01007387 */ /* 0x000fe20000100800 */
[----:B------:R-:W-:Y:S02]  /*6e20*/  IADD3 R242, P4, PT, R242, UR18, RZ ;  /* 0x00000012f2f27c10 */ /* 0x000fe4000ff9e0ff */
[----:B------:R-:W-:Y:S02]  /*6e30*/  IADD3.X R126, PT, PT, R126, UR38, RZ, P6, !PT ;  /* 0x000000267e7e7c10 */ /* 0x000fe4000b7fe4ff */
[----:B------:R-:W-:Y:S02]  /*6e40*/  IADD3.X R241, PT, PT, R241, UR38, RZ, P4, !PT ;  /* 0x00000026f1f17c10 */ /* 0x000fe4000a7fe4ff */
[----:B------:R-:W-:Y:S01]  /*6e50*/  IADD3.X R124, PT, PT, R124, UR38, RZ, P3, !PT ;  /* 0x000000267c7c7c10 */ /* 0x000fe20009ffe4ff */
[----:B------:R-:W-:Y:S01]  /*6e60*/  STL [R1+0x14], R126 ;  /* 0x0000147e01007387 */ /* 0x000fe20000100800 */
[----:B------:R-:W-:Y:S02]  /*6e70*/  IADD3 R244, P3, PT, R244, UR18, RZ ;  /* 0x00000012f4f47c10 */ /* 0x000fe4000ff7e0ff */
[----:B------:R-:W-:-:S02]  /*6e80*/  IADD3 R230, P4, PT, R230, UR18, RZ ;  /* 0x00000012e6e67c10 */ /* 0x000fc4000ff9e0ff */
[----:B------:R-:W-:Y:S02]  /*6e90*/  IADD3.X R125, PT, PT, R125, UR38, RZ, P1, !PT ;  /* 0x000000267d7d7c10 */ /* 0x000fe40008ffe4ff */
[----:B------:R-:W-:Y:S02]  /*6ea0*/  IADD3 R249, P6, PT, R249, UR18, RZ ;  /* 0x00000012f9f97c10 */ /* 0x000fe4000ffde0ff */
[----:B------:R-:W-:Y:S01]  /*6eb0*/  IADD3 R246, P1, PT, R246, UR18, RZ ;  /* 0x00000012f6f67c10 */ /* 0x000fe2000ff3e0ff */
[----:B------:R-:W-:Y:S01]  /*6ec0*/  STL [R1+0xc], R125 ;  /* 0x00000c7d01007387 */ /* 0x000fe20000100800 */
[----:B------:R-:W-:Y:S02]  /*6ed0*/  IADD3.X R243, PT, PT, R243, UR38, RZ, P3, !PT ;  /* 0x00000026f3f37c10 */ /* 0x000fe40009ffe4ff */
[----:B------:R-:W-:Y:S01]  /*6ee0*/  IADD3.X R229, PT, PT, R229, UR38, RZ, P4, !PT ;  /* 0x00000026e5e57c10 */ /* 0x000fe2000a7fe4ff */
[----:B------:R1:W-:Y:S01]  /*6ef0*/  STL [R1+0x4], R124 ;  /* 0x0000047c01007387 */ /* 0x0003e20000100800 */
[----:B------:R-:W-:-:S02]  /*6f00*/  IADD3 R232, P3, PT, R232, UR18, RZ ;  /* 0x00000012e8e87c10 */ /* 0x000fc4000ff7e0ff */
[----:B------:R-:W-:Y:S02]  /*6f10*/  IADD3 R220, P4, PT, R220, UR18, RZ ;  /* 0x00000012dcdc7c10 */ /* 0x000fe4000ff9e0ff */
[----:B------:R-:W-:Y:S02]  /*6f20*/  IADD3.X R248, PT, PT, R248, UR38, RZ, P6, !PT ;  /* 0x00000026f8f87c10 */ /* 0x000fe4000b7fe4ff */
[----:B------:R-:W-:Y:S02]  /*6f30*/  IADD3.X R245, PT, PT, R245, UR38, RZ, P1, !PT ;  /* 0x00000026f5f57c10 */ /* 0x000fe40008ffe4ff */
[----:B------:R-:W-:Y:S01]  /*6f40*/  IADD3 R237, P6, PT, R237, UR18, RZ ;  /* 0x00000012eded7c10 */ /* 0x000fe2000ffde0ff */
[----:B-1----:R-:W1:Y:S01]  /*6f50*/  S2R R124, SR_TID.X ;  /* 0x00000000007c7919 */ /* 0x002e620000002100 */
[----:B------:R-:W-:Y:S02]  /*6f60*/  IADD3 R234, P1, PT, R234, UR18, RZ ;  /* 0x00000012eaea7c10 */ /* 0x000fe4000ff3e0ff */
[----:B------:R-:W-:-:S02]  /*6f70*/  IADD3.X R231, PT, PT, R231, UR38, RZ, P3, !PT ;  /* 0x00000026e7e77c10 */ /* 0x000fc40009ffe4ff */
[----:B------:R-:W-:Y:S02]  /*6f80*/  IADD3.X R219, PT, PT, R219, UR38, RZ, P4, !PT ;  /* 0x00000026dbdb7c10 */ /* 0x000fe4000a7fe4ff */
[----:B------:R-:W-:Y:S02]  /*6f90*/  IADD3 R222, P3, PT, R222, UR18, RZ ;  /* 0x00000012dede7c10 */ /* 0x000fe4000ff7e0ff */
[----:B------:R-:W-:Y:S02]  /*6fa0*/  IADD3 R210, P4, PT, R210, UR18, RZ ;  /* 0x00000012d2d27c10 */ /* 0x000fe4000ff9e0ff */
[----:B------:R-:W-:Y:S02]  /*6fb0*/  IADD3.X R235, PT, PT, R235, UR38, RZ, P6, !PT ;  /* 0x00000026ebeb7c10 */ /* 0x000fe4000b7fe4ff */
[----:B------:R-:W-:Y:S02]  /*6fc0*/  IADD3.X R233, PT, PT, R233, UR38, RZ, P1, !PT ;  /* 0x00000026e9e97c10 */ /* 0x000fe40008ffe4ff */
[----:B------:R-:W-:-:S02]  /*6fd0*/  IADD3 R226, P6, PT, R226, UR18, RZ ;  /* 0x00000012e2e27c10 */ /* 0x000fc4000ffde0ff */
[----:B------:R-:W-:Y:S02]  /*6fe0*/  IADD3 R224, P1, PT, R224, UR18, RZ ;  /* 0x00000012e0e07c10 */ /* 0x000fe4000ff3e0ff */
[----:B------:R-:W-:Y:S02]  /*6ff0*/  IADD3.X R221, PT, PT, R221, UR38, RZ, P3, !PT ;  /* 0x00000026dddd7c10 */ /* 0x000fe40009ffe4ff */
[----:B------:R-:W-:Y:S02]  /*7000*/  IADD3.X R209, PT, PT, R209, UR38, RZ, P4, !PT ;  /* 0x00000026d1d17c10 */ /* 0x000fe4000a7fe4ff */
[----:B------:R-:W-:Y:S02]  /*7010*/  IADD3 R212, P3, PT, R212, UR18, RZ ;  /* 0x00000012d4d47c10 */ /* 0x000fe4000ff7e0ff */
        /* <DEDUP_REMOVED lines=91> */
[----:B-1----:R-:W-:-:S02]  /*75d0*/  SHF.R.U32.HI R122, RZ, 0x7, R124 ;  /* 0x00000007ff7a7819 */ /* 0x002fc4000001167c */
[----:B------:R-:W-:Y:S02]  /*75e0*/  IADD3 R10, P6, PT, R10, UR11, RZ ;  /* 0x0000000b0a0a7c10 */ /* 0x000fe4000ffde0ff */
[----:B------:R-:W-:Y:S02]  /*75f0*/  IADD3 R100, P1, PT, R100, UR11, RZ ;  /* 0x0000000b64647c10 */ /* 0x000fe4000ff3e0ff */
[----:B------:R-:W-:Y:S02]  /*7600*/  IADD3.X R71, PT, PT, R71, UR25, RZ, P3, !PT ;  /* 0x0000001947477c10 */ /* 0x000fe40009ffe4ff */
[----:B------:R-:W-:Y:S02]  /*7610*/  IADD3.X R8, PT, PT, R8, UR25, RZ, P4, !PT ;  /* 0x0000001908087c10 */ /* 0x000fe4000a7fe4ff */
[----:B------:R-:W-:Y:S02]  /*7620*/  IADD3 R37, P3, PT, R37, UR11, RZ ;  /* 0x0000000b25257c10 */ /* 0x000fe4000ff7e0ff */
[----:B------:R-:W-:-:S02]  /*7630*/  IADD3 R5, P4, PT, R5, UR11, RZ ;  /* 0x0000000b05057c10 */ /* 0x000fc4000ff9e0ff */
[----:B------:R-:W-:Y:S02]  /*7640*/  SGXT.U32 R122, R122, 0x1 ;  /* 0x000000017a7a781a */ /* 0x000fe40000000000 */
        /* <DEDUP_REMOVED lines=8> */
[----:B------:R-:W-:Y:S02]  /*76d0*/  LOP3.LUT R122, R122, 0x2, RZ, 0xfc, !PT ;  /* 0x000000027a7a7812 */ /* 0x000fe400078efcff */
[----:B------:R-:W-:Y:S02]  /*76e0*/  IADD3.X R98, PT, PT, R98, UR25, RZ, P6, !PT ;  /* 0x0000001962627c10 */ /* 0x000fe4000b7fe4ff */
[----:B------:R-:W-:-:S02]  /*76f0*/  IADD3.X R68, PT, PT, R68, UR25, RZ, P1, !PT ;  /* 0x0000001944447c10 */ /* 0x000fc40008ffe4ff */
[----:B------:R-:W-:Y:S02]  /*7700*/  IADD3 R95, P6, PT, R95, UR11, RZ ;  /* 0x0000000b5f5f7c10 */ /* 0x000fe4000ffde0ff */
[----:B------:R-:W-:Y:S02]  /*7710*/  IADD3 R64, P1, PT, R64, UR11, RZ ;  /* 0x0000000b40407c10 */ /* 0x000fe4000ff3e0ff */
[----:B------:R-:W-:Y:S02]  /*7720*/  IADD3.X R36, PT, PT, R36, UR25, RZ, P3, !PT ;  /* 0x0000001924247c10 */ /* 0x000fe40009ffe4ff */
[----:B------:R-:W-:Y:S02]  /*7730*/  IADD3.X R4, PT, PT, R4, UR25, RZ, P4, !PT ;  /* 0x0000001904047c10 */ /* 0x000fe4000a7fe4ff */
[----:B------:R-:W-:Y:S02]  /*7740*/  IADD3 R32, P3, PT, R32, UR11, RZ ;  /* 0x0000000b20207c10 */ /* 0x000fe4000ff7e0ff */
[----:B------:R-:W-:-:S02]  /*7750*/  ISETP.GE.AND P4, PT, R122, UR22, PT ;  /* 0x000000167a007c0c */ /* 0x000fc4000bf86270 */
[--C-:B------:R-:W-:Y:S02]  /*7760*/  SHF.R.U32.HI R122, RZ, 0x7, R123.reuse ;  /* 0x00000007ff7a7819 */ /* 0x100fe4000001167b */
[----:B------:R-:W-:Y:S02]  /*7770*/  SHF.R.U32.HI R123, RZ, 0x7, R123 ;  /* 0x00000007ff7b7819 */ /* 0x000fe4000001167b */
[----:B------:R-:W-:Y:S02]  /*7780*/  IADD3.X R96, PT, PT, R96, UR25, RZ, P6, !PT ;  /* 0x0000001960607c10 */ /* 0x000fe4000b7fe4ff */
[----:B------:R-:W-:Y:S02]  /*7790*/  IADD3.X R66, PT, PT, R66, UR25, RZ, P1, !PT ;  /* 0x0000001942427c10 */ /* 0x000fe40008ffe4ff */
[----:B------:R-:W-:Y:S02]  /*77a0*/  IADD3 R93, P6, PT, R93, UR11, RZ ;  /* 0x0000000b5d5d7c10 */ /* 0x000fe4000ffde0ff */
[----:B------:R-:W-:-:S02]  /*77b0*/  IADD3 R63, P1, PT, R63, UR11, RZ ;  /* 0x0000000b3f3f7c10 */ /* 0x000fc4000ff3e0ff */
[----:B------:R-:W-:Y:S02]  /*77c0*/  IADD3.X R34, PT, PT, R34, UR25, RZ, P3, !PT ;  /* 0x0000001922227c10 */ /* 0x000fe40009ffe4ff */
[----:B------:R-:W-:Y:S02]  /*77d0*/  IADD3 R31, P3, PT, R31, UR11, RZ ;  /* 0x0000000b1f1f7c10 */ /* 0x000fe4000ff7e0ff */
[----:B------:R-:W-:Y:S02]  /*77e0*/  SGXT.U32 R123, R123, 0x1 ;  /* 0x000000017b7b781a */ /* 0x000fe40000000000 */
[----:B------:R-:W-:Y:S02]  /*77f0*/  SGXT.U32 R122, R122, 0x1 ;  /* 0x000000017a7a781a */ /* 0x000fe40000000000 */
[----:B------:R-:W-:Y:S02]  /*7800*/  IADD3.X R94, PT, PT, R94, UR25, RZ, P6, !PT ;  /* 0x000000195e5e7c10 */ /* 0x000fe4000b7fe4ff */
[----:B------:R-:W-:-:S02]  /*7810*/  IADD3.X R65, PT, PT, R65, UR25, RZ, P1, !PT ;  /* 0x0000001941417c10 */ /* 0x000fc40008ffe4ff */
[----:B------:R-:W-:Y:S02]  /*7820*/  IADD3 R91, P6, PT, R91, UR11, RZ ;  /* 0x0000000b5b5b7c10 */ /* 0x000fe4000ffde0ff */
[----:B------:R-:W-:Y:S02]  /*7830*/  IADD3 R61, P1, PT, R61, UR11, RZ ;  /* 0x0000000b3d3d7c10 */ /* 0x000fe4000ff3e0ff */
[----:B------:R-:W-:Y:S02]  /*7840*/  IADD3.X R33, PT, PT, R33, UR25, RZ, P3, !PT ;  /* 0x0000001921217c10 */ /* 0x000fe40009ffe4ff */
[----:B------:R-:W-:Y:S02]  /*7850*/  LOP3.LUT R123, R123, 0x4, RZ, 0xfc, !PT ;  /* 0x000000047b7b7812 */ /* 0x000fe400078efcff */
[----:B------:R-:W-:Y:S02]  /*7860*/  LOP3.LUT R122, R122, 0x6, RZ, 0xfc, !PT ;  /* 0x000000067a7a7812 */ /* 0x000fe400078efcff */
[----:B------:R-:W-:-:S02]  /*7870*/  IADD3 R0, P3, PT, R0, UR11, RZ ;  /* 0x0000000b00007c10 */ /* 0x000fc4000ff7e0ff */
[----:B------:R-:W-:Y:S02]  /*7880*/  IADD3.X R92, PT, PT, R92, UR25, RZ, P6, !PT ;  /* 0x000000195c5c7c10 */ /* 0x000fe4000b7fe4ff */
[----:B------:R-:W-:Y:S02]  /*7890*/  IADD3.X R62, PT, PT, R62, UR25, RZ, P1, !PT ;  /* 0x000000193e3e7c10 */ /* 0x000fe40008ffe4ff */
[----:B------:R-:W-:Y:S02]  /*78a0*/  ISETP.GE.AND P6, PT, R123, UR22, PT ;  /* 0x000000167b007c0c */ /* 0x000fe4000bfc6270 */
[----:B------:R-:W-:Y:S02]  /*78b0*/  ISETP.GE.AND P1, PT, R122, UR22, PT ;  /* 0x000000167a007c0c */ /* 0x000fe4000bf26270 */
[----:B------:R-:W-:Y:S01]  /*78c0*/  IADD3.X R3, PT, PT, R3, UR25, RZ, P3, !PT ;  /* 0x0000001903037c10 */ /* 0x000fe20009ffe4ff */
[----:B0-----:R-:W-:Y:S10]  /*78d0*/  @!P5 BRA `(.L_x_8) ;  /* 0x0000004800acd947 */ /* 0x001ff40003800000 */
.L_x_16:
[----:B------:R-:W0:Y:S01]  /*78e0*/  S2R R127, SR_TID.X ;  /* 0x00000000007f7919 */ /* 0x000e220000002100 */
[----:B------:R-:W-:Y:S02]  /*78f0*/  @!P0 IMAD.MOV.U32 R122, RZ, RZ, R0 ;  /* 0x000000ffff7a8224 */ /* 0x000fe400078e0000 */
[----:B------:R-:W-:Y:S01]  /*7900*/  @!P0 IMAD.MOV.U32 R123, RZ, RZ, R3 ;  /* 0x000000ffff7b8224 */ /* 0x000fe200078e0003 */
[----:B------:R-:W-:Y:S04]  /*7910*/  STL [R1+0xa8], R0 ;  /* 0x0000a80001007387 */ /* 0x000fe80000100800 */
[----:B------:R1:W2:Y:S01]  /*7920*/  @!P0 LDG.E.U8 R136, desc[UR20][R122.64] ;  /* 0x000000147a888981 */ /* 0x0002a2000c1e1100 */
[----:B------:R-:W-:-:S03]  /*7930*/  PRMT R126, RZ, 0x7610, R126 ;  /* 0x00007610ff7e7816 */ /* 0x000fc6000000007e */
[----:B------:R-:W-:Y:S01]  /*7940*/  STL [R1+0xa4], R3 ;  /* 0x0000a40301007387 */ /* 0x000fe20000100800 */
[----:B-1----:R-:W-:Y:S02]  /*7950*/  @!P4 IMAD.MOV.U32 R122, RZ, RZ, R31 ;  /* 0x000000ffff7ac224 */ /* 0x002fe400078e001f */
[----:B------:R-:W-:-:S05]  /*7960*/  @!P4 IMAD.MOV.U32 R123, RZ, RZ, R33 ;  /* 0x000000ffff7bc224 */ /* 0x000fca00078e0021 */
[----:B------:R1:W3:Y:S02]  /*7970*/  @!P4 LDG.E.U8 R236, desc[UR20][R122.64] ;  /* 0x000000147aecc981 */ /* 0x0002e4000c1e1100 */
[----:B-1----:R-:W1:Y:S01]  /*7980*/  S2R R123, SR_TID.X ;  /* 0x00000000007b7919 */ /* 0x002e620000002100 */
[----:B0-----:R-:W-:-:S04]  /*7990*/  SHF.R.U32.HI R127, RZ, 0x7, R127 ;  /* 0x00000007ff7f7819 */ /* 0x001fc8000001167f */
[----:B------:R-:W-:-:S04]  /*79a0*/  SGXT.U32 R127, R127, 0x1 ;  /* 0x000000017f7f781a */ /* 0x000fc80000000000 */
[----:B------:R-:W-:-:S04]  /*79b0*/  LOP3.LUT R127, R127, 0x8, RZ, 0xfc, !PT ;  /* 0x000000087f7f7812 */ /* 0x000fc800078efcff */
[----:B------:R-:W-:Y:S01]  /*79c0*/  ISETP.GE.AND P4, PT, R127, UR22, PT ;  /* 0x000000167f007c0c */ /* 0x000fe2000bf86270 */
[----:B------:R-:W-:Y:S01]  /*79d0*/  @!P6 IMAD.MOV.U32 R122, RZ, RZ, R61 ;  /* 0x000000ffff7ae224 */ /* 0x000fe200078e003d */
[--C-:B-1----:R-:W-:Y:S02]  /*79e0*/  SHF.R.U32.HI R127, RZ, 0x7, R123.reuse ;  /* 0x00000007ff7f7819 */ /* 0x102fe4000001167b */
[----:B------:R-:W-:-:S04]  /*79f0*/  SHF.R.U32.HI R123, RZ, 0x7, R123 ;  /* 0x00000007ff7b7819 */ /* 0x000fc8000001167b */
[----:B------:R-:W-:-:S04]  /*7a00*/  SGXT.U32 R123, R123, 0x1 ;  /* 0x000000017b7b781a */ /* 0x000fc80000000000 */
[----:B------:R-:W-:-:S04]  /*7a10*/  LOP3.LUT R123, R123, 0xa, RZ, 0xfc, !PT ;  /* 0x0000000a7b7b7812 */ /* 0x000fc800078efcff */
[----:B------:R-:W-:Y:S01]  /*7a20*/  ISETP.GE.AND P3, PT, R123, UR22, PT ;  /* 0x000000167b007c0c */ /* 0x000fe2000bf66270 */
[----:B------:R-:W-:-:S05]  /*7a30*/  @!P6 IMAD.MOV.U32 R123, RZ, RZ, R62 ;  /* 0x000000ffff7be224 */ /* 0x000fca00078e003e */
[----:B------:R0:W4:Y:S01]  /*7a40*/  @!P6 LDG.E.U8 R126, desc[UR20][R122.64] ;  /* 0x000000147a7ee981 */ /* 0x000122000c1e1100 */
[----:B------:R-:W-:-:S04]  /*7a50*/  SGXT.U32 R127, R127, 0x1 ;  /* 0x000000017f7f781a */ /* 0x000fc80000000000 */
[----:B------:R-:W-:-:S04]  /*7a60*/  LOP3.LUT R127, R127, 0xc, RZ, 0xfc, !PT ;  /* 0x0000000c7f7f7812 */ /* 0x000fc800078efcff */
[----:B------:R-:W-:Y:S02]  /*7a70*/  ISETP.GE.AND P0, PT, R127, UR22, PT ;  /* 0x000000167f007c0c */ /* 0x000fe4000bf06270 */
[----:B------:R-:W1:Y:S01]  /*7a80*/  S2R R127, SR_TID.X ;  /* 0x00000000007f7919 */ /* 0x000e620000002100 */
[----:B------:R0:W-:Y:S04]  /*7a90*/  STL [R1+0xb0], R31 ;  /* 0x0000b01f01007387 */ /* 0x0001e80000100800 */
[----:B------:R-:W-:Y:S04]  /*7aa0*/  STL [R1+0xac], R33 ;  /* 0x0000ac2101007387 */ /* 0x000fe80000100800 */
[----:B------:R-:W-:Y:S04]  /*7ab0*/  STL [R1+0xb8], R61 ;  /* 0x0000b83d01007387 */ /* 0x000fe80000100800 */
[----:B------:R-:W-:Y:S04]  /*7ac0*/  STL [R1+0xb4], R62 ;  /* 0x0000b43e01007387 */ /* 0x000fe80000100800 */
[----:B------:R-:W-:Y:S04]  /*7ad0*/  STL [R1+0xc0], R91 ;  /* 0x0000c05b01007387 */ /* 0x000fe80000100800 */
[----:B------:R1:W-:Y:S01]  /*7ae0*/  STL [R1+0xbc], R92 ;  /* 0x0000bc5c01007387 */ /* 0x0003e20000100800 */
[----:B0-----:R-:W-:Y:S01]  /*7af0*/  PRMT R31, RZ, 0x7610, R31 ;  /* 0x00007610ff1f7816 */ /* 0x001fe2000000001f */
[----:B------:R-:W-:-:S02]  /*7b00*/  @!P1 IMAD.MOV.U32 R122, RZ, RZ, R91 ;  /* 0x000000ffff7a9224 */ /* 0x000fc400078e005b */
[----:B------:R-:W-:-:S05]  /*7b10*/  @!P1 IMAD.MOV.U32 R123, RZ, RZ, R92 ;  /* 0x000000ffff7b9224 */ /* 0x000fca00078e005c */
[----:B------:R0:W2:Y:S01]  /*7b20*/  @!P1 LDG.E.U8 R31, desc[UR20][R122.64] ;  /* 0x000000147a1f9981 */ /* 0x0000a2000c1e1100 */
[----:B------:R-:W-:Y:S02]  /*7b30*/  PRMT R135, RZ, 0x7610, R135 ;  /* 0x00007610ff877816 */ /* 0x000fe40000000087 */
[----:B------:R-:W-:Y:S01]  /*7b40*/  PRMT R238, RZ, 0x7610, R238 ;  /* 0x00007610ffee7816 */ /* 0x000fe200000000ee */
[----:B0-----:R-:W-:Y:S02]  /*7b50*/  @!P4 IMAD.MOV.U32 R122, RZ, RZ, R2 ;  /* 0x000000ffff7ac224 */ /* 0x001fe400078e0002 */
[----:B------:R-:W-:-:S05]  /*7b60*/  @!P4 IMAD.MOV.U32 R123, RZ, RZ, R4 ;  /* 0x000000ffff7bc224 */ /* 0x000fca00078e0004 */
[----:B------:R0:W2:Y:S01]  /*7b70*/  @!P4 LDG.E.U8 R135, desc[UR20][R122.64] ;  /* 0x000000147a87c981 */ /* 0x0000a2000c1e1100 */
[----:B-1----:R-:W-:Y:S01]  /*7b80*/  PRMT R92, RZ, 0x7610, R92 ;  /* 0x00007610ff5c7816 */ /* 0x002fe2000000005c */
[----:B0-----:R-:W-:Y:S02]  /*7b90*/  @!P3 IMAD.MOV.U32 R122, RZ, RZ, R32 ;  /* 0x000000ffff7ab224 */ /* 0x001fe400078e0020 */
[----:B------:R-:W-:-:S05]  /*7ba0*/  @!P3 IMAD.MOV.U32 R123, RZ, RZ, R34 ;  /* 0x000000ffff7bb224 */ /* 0x000fca00078e0022 */
[----:B------:R0:W2:Y:S02]  /*7bb0*/  @!P3 LDG.E.U8 R238, desc[UR20][R122.64] ;  /* 0x000000147aeeb981 */ /* 0x0000a4000c1e1100 */
[----:B0-----:R-:W-:Y:S02]  /*7bc0*/  @!P0 IMAD.MOV.U32 R122, RZ, RZ, R63 ;  /* 0x000000ffff7a8224 */ /* 0x001fe400078e003f */
[----:B------:R-:W-:-:S05]  /*7bd0*/  @!P0 IMAD.MOV.U32 R123, RZ, RZ, R65 ;  /* 0x000000ffff7b8224 */ /* 0x000fca00078e0041 */
[----:B------:R0:W2:Y:S01]  /*7be0*/  @!P0 LDG.E.U8 R92, desc[UR20][R122.64] ;  /* 0x000000147a5c8981 */ /* 0x0000a2000c1e1100 */
[----:B------:R-:W-:Y:S02]  /*7bf0*/  PRMT R33, RZ, 0x7610, R33 ;  /* 0x00007610ff217816 */ /* 0x000fe40000000021 */
[----:B------:R-:W-:Y:S02]  /*7c00*/  PRMT R134, RZ, 0x7610, R134 ;  /* 0x00007610ff867816 */ /* 0x000fe40000000086 */
[----:B------:R-:W-:Y:S02]  /*7c10*/  PRMT R167, RZ, 0x7610, R167 ;  /* 0x00007610ffa77816 */ /* 0x000fe400000000a7 */
[----:B------:R-:W-:Y:S01]  /*7c20*/  PRMT R61, RZ, 0x7610, R61 ;  /* 0x00007610ff3d7816 */ /* 0x000fe2000000003d */
[----:B----4-:R1:W-:Y:S02]  /*7c30*/  STL [R1+0x1c], R126 ;  /* 0x00001c7e01007387 */ /* 0x0103e40000100800 */
[----:B-1----:R-:W-:-:S04]  /*7c40*/  SHF.R.U32.HI R126, RZ, 0x7, R127 ;  /* 0x00000007ff7e7819 */ /* 0x002fc8000001167f */
[----:B------:R-:W-:-:S04]  /*7c50*/  SGXT.U32 R126, R126, 0x1 ;  /* 0x000000017e7e781a */ /* 0x000fc80000000000 */
[----:B------:R-:W-:Y:S02]  /*7c60*/  LOP3.LUT R126, R126, 0x10, RZ, 0xfc, !PT ;  /* 0x000000107e7e7812 */ /* 0x000fe400078efcff */
[----:B------:R-:W-:Y:S02]  /*7c70*/  SHF.R.U32.HI R127, RZ, 0x7, R127 ;  /* 0x00000007ff7f7819 */ /* 0x000fe4000001167f */
[----:B------:R-:W-:Y:S02]  /*7c80*/  ISETP.GE.AND P5, PT, R126, UR22, PT ;  /* 0x000000167e007c0c */ /* 0x000fe4000bfa6270 */
[----:B------:R-:W1:Y:S01]  /*7c90*/  S2R R126, SR_TID.X ;  /* 0x00000000007e7919 */ /* 0x000e620000002100 */
[----:B------:R-:W-:-:S04]  /*7ca0*/  SGXT.U32 R127, R127, 0x1 ;  /* 0x000000017f7f781a */ /* 0x000fc80000000000 */
[----:B------:R-:W-:-:S04]  /*7cb0*/  LOP3.LUT R127, R127, 0xe, RZ, 0xfc, !PT ;  /* 0x0000000e7f7f7812 */ /* 0x000fc800078efcff */
[----:B------:R-:W-:Y:S02]  /*7cc0*/  ISETP.GE.AND P1, PT, R127, UR22, PT ;  /* 0x000000167f007c0c */ /* 0x000fe4000bf26270 */
[----:B------:R-:W4:Y:S01]  /*7cd0*/  S2R R127, SR_TID.X ;  /* 0x00000000007f7919 */ /* 0x000f220000002100 */
[----:B-1----:R-:W-:-:S04]  /*7ce0*/  SHF.R.U32.HI R126, RZ, 0x7, R126 ;  /* 0x00000007ff7e7819 */ /* 0x002fc8000001167e */
[----:B------:R-:W-:-:S04]  /*7cf0*/  SGXT.U32 R126, R126, 0x1 ;  /* 0x000000017e7e781a */ /* 0x000fc80000000000 */
[----:B------:R-:W-:-:S04]  /*7d00*/  LOP3.LUT R126, R126, 0x12, RZ, 0xfc, !PT ;  /* 0x000000127e7e7812 */ /* 0x000fc800078efcff */
[----:B------:R-:W-:Y:S02]  /*7d10*/  ISETP.GE.AND P4, PT, R126, UR22, PT ;  /* 0x000000167e007c0c */ /* 0x000fe4000bf86270 */
[----:B----4-:R-:W-:-:S04]  /*7d20*/  SHF.R.U32.HI R126, RZ, 0x7, R127 ;  /* 0x00000007ff7e7819 */ /* 0x010fc8000001167f */
[----:B------:R-:W-:-:S04]  /*7d30*/  SGXT.U32 R126, R126, 0x1 ;  /* 0x000000017e7e781a */ /* 0x000fc80000000000 */
[----:B------:R-:W-:-:S04]  /*7d40*/  LOP3.LUT R126, R126, 0x16, RZ, 0xfc, !PT ;  /* 0x000000167e7e7812 */ /* 0x000fc800078efcff */
[----:B------:R-:W-:Y:S02]  /*7d50*/  ISETP.GE.AND P0, PT, R126, UR22, PT ;  /* 0x000000167e007c0c */ /* 0x000fe4000bf06270 */
[----:B------:R-:W1:Y:S01]  /*7d60*/  S2R R126, SR_TID.X ;  /* 0x00000000007e7919 */ /* 0x000e620000002100 */
[----:B0-----:R-:W-:Y:S02]  /*7d70*/  @!P1 IMAD.MOV.U32 R122, RZ, RZ, R93 ;  /* 0x000000ffff7a9224 */ /* 0x001fe400078e005d */
[----:B------:R-:W-:-:S05]  /*7d80*/  @!P1 IMAD.MOV.U32 R123, RZ, RZ, R94 ;  /* 0x000000ffff7b9224 */ /* 0x000fca00078e005e */
[----:B------:R0:W4:Y:S01]  /*7d90*/  @!P1 LDG.E.U8 R33, desc[UR20][R122.64] ;  /* 0x000000147a219981 */ /* 0x000122000c1e1100 */
[--C-:B-1----:R-:W-:Y:S02]  /*7da0*/  SHF.R.U32.HI R91, RZ, 0x7, R126.reuse ;  /* 0x00000007ff5b7819 */ /* 0x102fe4000001167e */
[----:B------:R-:W-:-:S04]  /*7db0*/  SHF.R.U32.HI R126, RZ, 0x7, R126 ;  /* 0x00000007ff7e7819 */ /* 0x000fc8000001167e */
[----:B------:R-:W-:-:S04]  /*7dc0*/  SGXT.U32 R126, R126, 0x1 ;  /* 0x000000017e7e781a */ /* 0x000fc80000000000 */
[----:B------:R-:W-:-:S04]  /*7dd0*/  LOP3.LUT R126, R126, 0x18, RZ, 0xfc, !PT ;  /* 0x000000187e7e7812 */ /* 0x000fc800078efcff */
[----:B------:R-:W-:Y:S02]  /*7de0*/  ISETP.GE.AND P1, PT, R126, UR22, PT ;  /* 0x000000167e007c0c */ /* 0x000fe4000bf26270 */
[----:B------:R-:W1:Y:S01]  /*7df0*/  S2R R126, SR_TID.X ;  /* 0x00000000007e7919 */ /* 0x000e620000002100 */
[----:B------:R-:W-:Y:S01]  /*7e00*/  SGXT.U32 R91, R91, 0x1 ;  /* 0x000000015b5b781a */ /* 0x000fe20000000000 */
[----:B0-----:R-:W-:Y:S02]  /*7e10*/  @!P5 IMAD.MOV.U32 R122, RZ, RZ, R5 ;  /* 0x000000ffff7ad224 */ /* 0x001fe400078e0005 */
[----:B------:R-:W-:Y:S01]  /*7e20*/  @!P5 IMAD.MOV.U32 R123, RZ, RZ, R7 ;  /* 0x000000ffff7bd224 */ /* 0x000fe200078e0007 */
[----:B------:R-:W-:Y:S02]  /*7e30*/  LOP3.LUT R91, R91, 0x1a, RZ, 0xfc, !PT ;  /* 0x0000001a5b5b7812 */ /* 0x000fe400078efcff */
[----:B------:R-:W-:Y:S02]  /*7e40*/  SHF.R.U32.HI R127, RZ, 0x7, R127 ;  /* 0x00000007ff7f7819 */ /* 0x000fe4000001167f */
[----:B------:R0:W2:Y:S01]  /*7e50*/  @!P5 LDG.E.U8 R134, desc[UR20][R122.64] ;  /* 0x000000147a86d981 */ /* 0x0000a2000c1e1100 */
[----:B------:R-:W-:-:S02]  /*7e60*/  ISETP.GE.AND P5, PT, R91, UR22, PT ;  /* 0x000000165b007c0c */ /* 0x000fc4000bfa6270 */
[----:B------:R-:W-:-:S04]  /*7e70*/  SGXT.U32 R127, R127, 0x1 ;  /* 0x000000017f7f781a */ /* 0x000fc80000000000 */
[----:B------:R-:W-:Y:S01]  /*7e80*/  LOP3.LUT R127, R127, 0x14, RZ, 0xfc, !PT ;  /* 0x000000147f7f7812 */ /* 0x000fe200078efcff */
[----:B0-----:R-:W-:Y:S02]  /*7e90*/  @!P4 IMAD.MOV.U32 R122, RZ, RZ, R35 ;  /* 0x000000ffff7ac224 */ /* 0x001fe400078e0023 */
[----:B------:R-:W-:Y:S01]  /*7ea0*/  @!P4 IMAD.MOV.U32 R123, RZ, RZ, R36 ;  /* 0x000000ffff7bc224 */ /* 0x000fe200078e0024 */
[----:B------:R-:W-:-:S04]  /*7eb0*/  ISETP.GE.AND P3, PT, R127, UR22, PT ;  /* 0x000000167f007c0c */ /* 0x000fc8000bf66270 */
[----:B------:R0:W2:Y:S01]  /*7ec0*/  @!P4 LDG.E.U8 R167, desc[UR20][R122.64] ;  /* 0x000000147aa7c981 */ /* 0x0000a2000c1e1100 */
[----:B-1----:R-:W-:-:S04]  /*7ed0*/  SHF.R.U32.HI R91, RZ, 0x7, R126 ;  /* 0x00000007ff5b7819 */ /* 0x002fc8000001167e */
[----:B------:R-:W-:-:S04]  /*7ee0*/  SGXT.U32 R91, R91, 0x1 ;  /* 0x000000015b5b781a */ /* 0x000fc80000000000 */
[----:B------:R-:W-:-:S04]  /*7ef0*/  LOP3.LUT R91, R91, 0x1c, RZ, 0xfc, !PT ;  /* 0x0000001c5b5b7812 */ /* 0x000fc800078efcff */
[----:B------:R-:W-:Y:S02]  /*7f00*/  ISETP.GE.AND P4, PT, R91, UR22, PT ;  /* 0x000000165b007c0c */ /* 0x000fe4000bf86270 */
[--C-:B------:R-:W-:Y:S02]  /*7f10*/  SHF.R.U32.HI R91, RZ, 0x7, R126.reuse ;  /* 0x00000007ff5b7819 */ /* 0x100fe4000001167e */
[----:B------:R-:W-:Y:S01]  /*7f20*/  SHF.R.U32.HI R126, RZ, 0x7, R126 ;  /* 0x00000007ff7e7819 */ /* 0x000fe2000001167e */
[----:B0-----:R-:W-:-:S03]  /*7f30*/  @!P3 IMAD.MOV.U32 R122, RZ, RZ, R64 ;  /* 0x000000ffff7ab224 */ /* 0x001fc600078e0040 */
[----:B------:R-:W-:Y:S01]  /*7f40*/  SGXT.U32 R126, R126, 0x1 ;  /* 0x000000017e7e781a */ /* 0x000fe20000000000 */
[----:B------:R-:W-:-:S03]  /*7f50*/  @!P3 IMAD.MOV.U32 R123, RZ, RZ, R66 ;  /* 0x000000ffff7bb224 */ /* 0x000fc600078e0042 */
[----:B------:R-:W-:Y:S02]  /*7f60*/  LOP3.LUT R126, R126, 0x1e, RZ, 0xfc, !PT ;  /* 0x0000001e7e7e7812 */ /* 0x000fe400078efcff */
[----:B------:R0:W2:Y:S02]  /*7f70*/  @!P3 LDG.E.U8 R61, desc[UR20][R122.64] ;  /* 0x000000147a3db981 */ /* 0x0000a4000c1e1100 */
[----:B------:R-:W-:Y:S02]  /*7f80*/  ISETP.GE.AND P3, PT, R126, UR22, PT ;  /* 0x000000167e007c0c */ /* 0x000fe4000bf66270 */
[----:B------:R-:W1:Y:S01]  /*7f90*/  S2R R126, SR_TID.X ;  /* 0x00000000007e7919 */ /* 0x000e620000002100 */
[----:B------:R-:W-:Y:S02]  /*7fa0*/  SGXT.U32 R91, R91, 0x1 ;  /* 0x000000015b5b781a */ /* 0x000fe40000000000 */
[----:B------:R-:W-:Y:S01]  /*7fb0*/  PRMT R0, RZ, 0x7610, R0 ;  /* 0x00007610ff007816 */ /* 0x000fe20000000000 */
[----:B0-----:R-:W-:-:S02]  /*7fc0*/  @!P0 IMAD.MOV.U32 R122, RZ, RZ, R95 ;  /* 0x000000ffff7a8224 */ /* 0x001fc400078e005f */
[----:B------:R-:W-:Y:S01]  /*7fd0*/  @!P0 IMAD.MOV.U32 R123, RZ, RZ, R96 ;  /* 0x000000ffff7b8224 */ /* 0x000fe200078e0060 */
[----:B------:R-:W-:-:S04]  /*7fe0*/  LOP3.LUT R91, R91, 0x20, RZ, 0xfc, !PT ;  /* 0x000000205b5b7812 */ /* 0x000fc800078efcff */
[----:B------:R0:W2:Y:S01]  /*7ff0*/  @!P0 LDG.E.U8 R0, desc[UR20][R122.64] ;  /* 0x000000147a008981 */ /* 0x0000a2000c1e1100 */
[----:B------:R-:W-:Y:S02]  /*8000*/  ISETP.GE.AND P0, PT, R91, UR22, PT ;  /* 0x000000165b007c0c */ /* 0x000fe4000bf06270 */
[----:B------:R-:W-:Y:S01]  /*8010*/  PRMT R133, RZ, 0x7610, R133 ;  /* 0x00007610ff857816 */ /* 0x000fe20000000085 */
[----:B0-----:R-:W-:Y:S01]  /*8020*/  @!P1 IMAD.MOV.U32 R122, RZ, RZ, R6 ;  /* 0x000000ffff7a9224 */ /* 0x001fe200078e0006 */
[--C-:B-1----:R-:W-:Y:S02]  /*8030*/  SHF.R.U32.HI R91, RZ, 0x7, R126.reuse ;  /* 0x00000007ff5b7819 */ /* 0x102fe4000001167e */
[----:B------:R-:W-:Y:S01]  /*8040*/  SHF.R.U32.HI R126, RZ, 0x7, R126 ;  /* 0x00000007ff7e7819 */ /* 0x000fe2000001167e */
[----:B------:R-:W-:-:S03]  /*8050*/  @!P1 IMAD.MOV.U32 R123, RZ, RZ, R8 ;  /* 0x000000ffff7b9224 */ /* 0x000fc600078e0008 */
[----:B------:R-:W-:Y:S02]  /*8060*/  SGXT.U32 R126, R126, 0x1 ;  /* 0x000000017e7e781a */ /* 0x000fe40000000000 */
[----:B------:R0:W2:Y:S02]  /*8070*/  @!P1 LDG.E.U8 R133, desc[UR20][R122.64] ;  /* 0x000000147a859981 */ /* 0x0000a4000c1e1100 */
[----:B------:R-:W-:-:S04]  /*8080*/  LOP3.LUT R126, R126, 0x22, RZ, 0xfc, !PT ;  /* 0x000000227e7e7812 */ /* 0x000fc800078efcff */
[----:B------:R-:W-:Y:S02]  /*8090*/  ISETP.GE.AND P1, PT, R126, UR22, PT ;  /* 0x000000167e007c0c */ /* 0x000fe4000bf26270 */
[----:B------:R-:W1:Y:S01]  /*80a0*/  S2R R126, SR_TID.X ;  /* 0x00000000007e7919 */ /* 0x000e620000002100 */
[----:B------:R-:W-:Y:S01]  /*80b0*/  SGXT.U32 R91, R91, 0x1 ;  /* 0x000000015b5b781a */ /* 0x000fe20000000000 */
[----:B0-----:R-:W-:Y:S01]  /*80c0*/  @!P5 IMAD.MOV.U32 R122, RZ, RZ, R37 ;  /* 0x000000ffff7ad224 */ /* 0x001fe200078e0025 */
[----:B------:R-:W-:Y:S01]  /*80d0*/  PRMT R161, RZ, 0x7610, R161 ;  /* 0x00007610ffa17816 */ /* 0x000fe200000000a1 */
[----:B------:R-:W-:Y:S01]  /*80e0*/  @!P5 IMAD.MOV.U32 R123, RZ, RZ, R39 ;  /* 0x000000ffff7bd224 */ /* 0x000fe200078e0027 */
[----:B------:R-:W-:-:S04]  /*80f0*/  LOP3.LUT R91, R91, 0x24, RZ, 0xfc, !PT ;  /* 0x000000245b5b7812 */ /* 0x000fc800078efcff */
[----:B------:R0:W2:Y:S01]  /*8100*/  @!P5 LDG.E.U8 R161, desc[UR20][R122.64] ;  /* 0x000000147aa1d981 */ /* 0x0000a2000c1e1100 */
[----:B------:R-:W-:Y:S02]  /*8110*/  ISETP.GE.AND P5, PT, R91, UR22, PT ;  /* 0x000000165b007c0c */ /* 0x000fe4000bfa6270 */
[----:B------:R-:W-:Y:S01]  /*8120*/  PRMT R62, RZ, 0x7610, R62 ;  /* 0x00007610ff3e7816 */ /* 0x000fe2000000003e */
[----:B0-----:R-:W-:Y:S02]  /*8130*/  @!P4 IMAD.MOV.U32 R122, RZ, RZ, R67 ;  /* 0x000000ffff7ac224 */ /* 0x001fe400078e0043 */
[----:B------:R-:W-:-:S05]  /*8140*/  @!P4 IMAD.MOV.U32 R123, RZ, RZ, R68 ;  /* 0x000000ffff7bc224 */ /* 0x000fca00078e0044 */
[----:B------:R0:W2:Y:S01]  /*8150*/  @!P4 LDG.E.U8 R62, desc[UR20][R122.64] ;  /* 0x000000147a3ec981 */ /* 0x0000a2000c1e1100 */
[----:B-1----:R-:W-:-:S04]  /*8160*/  SHF.R.U32.HI R91, RZ, 0x7, R126 ;  /* 0x00000007ff5b7819 */ /* 0x002fc8000001167e */
[----:B------:R-:W-:-:S04]  /*8170*/  SGXT.U32 R91, R91, 0x1 ;  /* 0x000000015b5b781a */ /* 0x000fc80000000000 */
[----:B------:R-:W-:-:S04]  /*8180*/  LOP3.LUT R91, R91, 0x26, RZ, 0xfc, !PT ;  /* 0x000000265b5b7812 */ /* 0x000fc800078efcff */
[----:B------:R-:W-:Y:S02]  /*8190*/  ISETP.GE.AND P4, PT, R91, UR22, PT ;  /* 0x000000165b007c0c */ /* 0x000fe4000bf86270 */
[--C-:B------:R-:W-:Y:S02]  /*81a0*/  SHF.R.U32.HI R91, RZ, 0x7, R126.reuse ;  /* 0x00000007ff5b7819 */ /* 0x100fe4000001167e */
[----:B------:R-:W-:Y:S01]  /*81b0*/  SHF.R.U32.HI R126, RZ, 0x7, R126 ;  /* 0x00000007ff7e7819 */ /* 0x000fe2000001167e */
[----:B0-----:R-:W-:Y:S01]  /*81c0*/  @!P3 IMAD.MOV.U32 R122, RZ, RZ, R97 ;  /* 0x000000ffff7ab224 */ /* 0x001fe200078e0061 */
[----:B------:R-:W-:Y:S02]  /*81d0*/  PRMT R3, RZ, 0x7610, R3 ;  /* 0x00007610ff037816 */ /* 0x000fe40000000003 */
        /* <DEDUP_REMOVED lines=30> */
[----:B------:R-:W-:-:S06]  /*83c0*/  PRMT R159, RZ, 0x7610, R159 ;  /* 0x00007610ff9f7816 */ /* 0x000fcc000000009f */
[----:B------:R-:W2:Y:S01]  /*83d0*/  @!P4 LDG.E.U8 R159, desc[UR20][R100.64] ;  /* 0x00000014649fc981 */ /* 0x000ea2000c1e1100 */
        /* <DEDUP_REMOVED lines=18> */
[----:B------:R-:W-:Y:S02]  /*8500*/  LOP3.LUT R91, R91, 0x40, RZ, 0xfc, !PT ;  /* 0x000000405b5b7812 */ /* 0x000fe400078efcff */
[----:B------:R-:W-:Y:S02]  /*8510*/  PRMT R142, RZ, 0x7610, R142 ;  /* 0x00007610ff8e7816 */ /* 0x000fe4000000008e */
[----:B------:R0:W2:Y:S01]  /*8520*/  @!P0 LDG.E.U8 R125, desc[UR20][R122.64] ;  /* 0x000000147a7d8981 */ /* 0x0000a2000c1e1100 */
[----:B------:R-:W-:Y:S02]  /*8530*/  ISETP.GE.AND P0, PT, R91, UR22, PT ;  /* 0x000000165b007c0c */ /* 0x000fe4000bf06270 */
[----:B------:R-:W-:Y:S01]  /*8540*/  PRMT R139, RZ, 0x7610, R139 ;  /* 0x00007610ff8b7816 */ /* 0x000fe2000000008b */
[----:B0-----:R-:W-:Y:S02]  /*8550*/  @!P1 IMAD.MOV.U32 R122, RZ, RZ, R13 ;  /* 0x000000ffff7a9224 */ /* 0x001fe400078e000d */
[----:B------:R-:W-:-:S05]  /*8560*/  @!P1 IMAD.MOV.U32 R123, RZ, RZ, R15 ;  /* 0x000000ffff7b9224 */ /* 0x000fca00078e000f */
[----:B------:R0:W2:Y:S01]  /*8570*/  @!P1 LDG.E.U8 R142, desc[UR20][R122.64] ;  /* 0x000000147a8e9981 */ /* 0x0000a2000c1e1100 */
[--C-:B-1----:R-:W-:Y:S02]  /*8580*/  SHF.R.U32.HI R91, RZ, 0x7, R126.reuse ;  /* 0x00000007ff5b7819 */ /* 0x102fe4000001167e */
[----:B------:R-:W-:Y:S02]  /*8590*/  SHF.R.U32.HI R126, RZ, 0x7, R126 ;  /* 0x00000007ff7e7819 */ /* 0x000fe4000001167e */
[----:B------:R-:W-:Y:S02]  /*85a0*/  SGXT.U32 R91, R91, 0x1 ;  /* 0x000000015b5b781a */ /* 0x000fe40000000000 */
[----:B------:R-:W-:Y:S01]  /*85b0*/  SGXT.U32 R126, R126, 0x1 ;  /* 0x000000017e7e781a */ /* 0x000fe20000000000 */
[----:B0-----:R-:W-:Y:S01]  /*85c0*/  @!P5 IMAD.MOV.U32 R122, RZ, RZ, R14 ;  /* 0x000000ffff7ad224 */ /* 0x001fe200078e000e */
[----:B------:R-:W-:Y:S01]  /*85d0*/  LOP3.LUT R91, R91, 0x50, RZ, 0xfc, !PT ;  /* 0x000000505b5b7812 */ /* 0x000fe200078efcff */
[----:B------:R-:W-:Y:S01]  /*85e0*/  @!P5 IMAD.MOV.U32 R123, RZ, RZ, R16 ;  /* 0x000000ffff7bd224 */ /* 0x000fe200078e0010 */
[----:B------:R-:W-:Y:S01]  /*85f0*/  LOP3.LUT R126, R126, 0x48, RZ, 0xfc, !PT ;  /* 0x000000487e7e7812 */ /* 0x000fe200078efcff */
[----:B------:R-:W-:-:S03]  /*8600*/  @!P4 IMAD.MOV.U32 R127, RZ, RZ, R72 ;  /* 0x000000ffff7fc224 */ /* 0x000fc600078e0048 */
[----:B------:R0:W2:Y:S01]  /*8610*/  @!P5 LDG.E.U8 R139, desc[UR20][R122.64] ;  /* 0x000000147a8bd981 */ /* 0x0000a2000c1e1100 */
[----:B------:R-:W-:Y:S02]  /*8620*/  ISETP.GE.AND P5, PT, R91, UR22, PT ;  /* 0x000000165b007c0c */ /* 0x000fe4000bfa6270 */
[----:B------:R-:W-:Y:S01]  /*8630*/  ISETP.GE.AND P1, PT, R126, UR22, PT ;  /* 0x000000167e007c0c */ /* 0x000fe2000bf26270 */
[----:B------:R-:W1:Y:S01]  /*8640*/  S2R R91, SR_TID.X ;  /* 0x00000000005b7919 */ /* 0x000e620000002100 */
[----:B------:R-:W-:Y:S01]  /*8650*/  @!P4 IMAD.MOV.U32 R126, RZ, RZ, R70 ;  /* 0x000000ffff7ec224 */ /* 0x000fe200078e0046 */
[----:B0-----:R-:W-:Y:S02]  /*8660*/  PRMT R123, RZ, 0x7610, R123 ;  /* 0x00007610ff7b7816 */ /* 0x001fe4000000007b */
[----:B------:R-:W-:-:S04]  /*8670*/  PRMT R141, RZ, 0x7610, R141 ;  /* 0x00007610ff8d7816 */ /* 0x000fc8000000008d */
[----:B------:R0:W2:Y:S02]  /*8680*/  @!P4 LDG.E.U8 R123, desc[UR20][R126.64] ;  /* 0x000000147e7bc981 */ /* 0x0000a4000c1e1100 */
[----:B0-----:R-:W-:Y:S02]  /*8690*/  @!P0 IMAD.MOV.U32 R126, RZ, RZ, R17 ;  /* 0x000000ffff7e8224 */ /* 0x001fe400078e0011 */
[----:B------:R-:W-:-:S05]  /*86a0*/  @!P0 IMAD.MOV.U32 R127, RZ, RZ, R19 ;  /* 0x000000ffff7f8224 */ /* 0x000fca00078e0013 */
[----:B------:R0:W2:Y:S02]  /*86b0*/  @!P0 LDG.E.U8 R141, desc[UR20][R126.64] ;  /* 0x000000147e8d8981 */ /* 0x0000a4000c1e1100 */
[----:B0-----:R-:W0:Y:S01]  /*86c0*/  S2R R127, SR_TID.X ;  /* 0x00000000007f7919 */ /* 0x001e220000002100 */
[----:B-1----:R-:W-:-:S04]  /*86d0*/  SHF.R.U32.HI R91, RZ, 0x7, R91 ;  /* 0x00000007ff5b7819 */ /* 0x002fc8000001165b */
[----:B------:R-:W-:-:S04]  /*86e0*/  SGXT.U32 R91, R91, 0x1 ;  /* 0x000000015b5b781a */ /* 0x000fc80000000000 */
[----:B------:R-:W-:-:S04]  /*86f0*/  LOP3.LUT R91, R91, 0x32, RZ, 0xfc, !PT ;  /* 0x000000325b5b7812 */ /* 0x000fc800078efcff */
[----:B------:R-:W-:Y:S02]  /*8700*/  ISETP.GE.AND P4, PT, R91, UR22, PT ;  /* 0x000000165b007c0c */ /* 0x000fe4000bf86270 */
[----:B------:R-:W-:Y:S01]  /*8710*/  PRMT R121, RZ, 0x7610, R121 ;  /* 0x00007610ff797816 */ /* 0x000fe20000000079 */
[----:B------:R-:W-:Y:S01]  /*8720*/  @!P1 IMAD.MOV.U32 R126, RZ, RZ, R18 ;  /* 0x000000ffff7e9224 */ /* 0x000fe200078e0012 */
[----:B------:R-:W-:-:S04]  /*8730*/  PRMT R147, RZ, 0x7610, R147 ;  /* 0x00007610ff937816 */ /* 0x000fc80000000093 */
[----:B------:R-:W2:Y:S01]  /*8740*/  @!P3 LDG.E.U8 R121, desc[UR20][R102.64] ;  /* 0x000000146679b981 */ /* 0x000ea2000c1e1100 */
[--C-:B0-----:R-:W-:Y:S02]  /*8750*/  SHF.R.U32.HI R91, RZ, 0x7, R127.reuse ;  /* 0x00000007ff5b7819 */ /* 0x101fe4000001167f */
[----:B------:R-:W-:-:S04]  /*8760*/  SHF.R.U32.HI R127, RZ, 0x7, R127 ;  /* 0x00000007ff7f7819 */ /* 0x000fc8000001167f */
[----:B------:R-:W-:-:S04]  /*8770*/  SGXT.U32 R127, R127, 0x1 ;  /* 0x000000017f7f781a */ /* 0x000fc80000000000 */
[----:B------:R-:W-:-:S04]  /*8780*/  LOP3.LUT R127, R127, 0x34, RZ, 0xfc, !PT ;  /* 0x000000347f7f7812 */ /* 0x000fc800078efcff */
[----:B------:R-:W-:Y:S01]  /*8790*/  ISETP.GE.AND P3, PT, R127, UR22, PT ;  /* 0x000000167f007c0c */ /* 0x000fe2000bf66270 */
[----:B------:R-:W-:Y:S01]  /*87a0*/  @!P1 IMAD.MOV.U32 R127, RZ, RZ, R20 ;  /* 0x000000ffff7f9224 */ /* 0x000fe200078e0014 */
[----:B------:R-:W-:Y:S02]  /*87b0*/  PRMT R143, RZ, 0x7610, R143 ;  /* 0x00007610ff8f7816 */ /* 0x000fe4000000008f */
[----:B------:R-:W-:Y:S02]  /*87c0*/  SGXT.U32 R91, R91, 0x1 ;  /* 0x000000015b5b781a */ /* 0x000fe40000000000 */
[----:B------:R0:W2:Y:S02]  /*87d0*/  @!P1 LDG.E.U8 R147, desc[UR20][R126.64] ;  /* 0x000000147e939981 */ /* 0x0000a4000c1e1100 */
[----:B------:R-:W-:Y:S01]  /*87e0*/  LOP3.LUT R91, R91, 0x58, RZ, 0xfc, !PT ;  /* 0x000000585b5b7812 */ /* 0x000fe200078efcff */
[----:B0-----:R-:W-:Y:S02]  /*87f0*/  @!P5 IMAD.MOV.U32 R126, RZ, RZ, R21 ;  /* 0x000000ffff7ed224 */ /* 0x001fe400078e0015 */
[----:B------:R-:W-:Y:S01]  /*8800*/  @!P5 IMAD.MOV.U32 R127, RZ, RZ, R23 ;  /* 0x000000ffff7fd224 */ /* 0x000fe200078e0017 */
[----:B------:R-:W-:-:S04]  /*8810*/  ISETP.GE.AND P0, PT, R91, UR22, PT ;  /* 0x000000165b007c0c */ /* 0x000fc8000bf06270 */
[----:B------:R0:W2:Y:S01]  /*8820*/  @!P5 LDG.E.U8 R143, desc[UR20][R126.64] ;  /* 0x000000147e8fd981 */ /* 0x0000a2000c1e1100 */
[----:B------:R-:W1:Y:S01]  /*8830*/  S2R R91, SR_TID.X ;  /* 0x00000000005b7919 */ /* 0x000e620000002100 */
[----:B0-----:R-:W0:Y:S01]  /*8840*/  S2R R127, SR_TID.X ;  /* 0x00000000007f7919 */ /* 0x001e220000002100 */
[----:B------:R-:W-:Y:S01]  /*8850*/  PRMT R124, RZ, 0x7610, R124 ;  /* 0x00007610ff7c7816 */ /* 0x000fe2000000007c */
[----:B------:R-:W-:Y:S01]  /*8860*/  @!P4 IMAD.MOV.U32 R126, RZ, RZ, R43 ;  /* 0x000000ffff7ec224 */ /* 0x000fe200078e002b */
[----:B------:R-:W-:Y:S02]  /*8870*/  PRMT R122, RZ, 0x7610, R122 ;  /* 0x00007610ff7a7816 */ /* 0x000fe4000000007a */
[----:B------:R-:W-:Y:S02]  /*8880*/  PRMT R146, RZ, 0x7610, R146 ;  /* 0x00007610ff927816 */ /* 0x000fe40000000092 */
[----:B-1----:R-:W-:Y:S02]  /*8890*/  SHF.R.U32.HI R91, RZ, 0x7, R91 ;  /* 0x00000007ff5b7819 */ /* 0x002fe4000001165b */
[----:B0-----:R-:W-:-:S04]  /*88a0*/  SHF.R.U32.HI R127, RZ, 0x7, R127 ;  /* 0x00000007ff7f7819 */ /* 0x001fc8000001167f */
[----:B------:R-:W-:Y:S02]  /*88b0*/  SGXT.U32 R127, R127, 0x1 ;  /* 0x000000017f7f781a */ /* 0x000fe40000000000 */
[----:B------:R-:W-:Y:S02]  /*88c0*/  SGXT.U32 R91, R91, 0x1 ;  /* 0x000000015b5b781a */ /* 0x000fe40000000000 */
[----:B------:R-:W-:Y:S02]  /*88d0*/  LOP3.LUT R127, R127, 0x36, RZ, 0xfc, !PT ;  /* 0x000000367f7f7812 */ /* 0x000fe400078efcff */
[----:B------:R-:W-:Y:S02]  /*88e0*/  LOP3.LUT R91, R91, 0x60, RZ, 0xfc, !PT ;  /* 0x000000605b5b7812 */ /* 0x000fe400078efcff */
[----:B------:R-:W-:Y:S01]  /*88f0*/  ISETP.GE.AND P1, PT, R127, UR22, PT ;  /* 0x000000167f007c0c */ /* 0x000fe2000bf26270 */
[----:B------:R-:W-:Y:S01]  /*8900*/  @!P4 IMAD.MOV.U32 R127, RZ, RZ, R45 ;  /* 0x000000ffff7fc224 */ /* 0x000fe200078e002d */
[----:B------:R-:W-:-:S02]  /*8910*/  ISETP.GE.AND P5, PT, R91, UR22, PT ;  /* 0x000000165b007c0c */ /* 0x000fc4000bfa6270 */
[----:B------:R-:W0:Y:S02]  /*8920*/  S2R R91, SR_TID.X ;  /* 0x00000000005b7919 */ /* 0x000e240000002100 */
[----:B------:R1:W2:Y:S02]  /*8930*/  @!P4 LDG.E.U8 R124, desc[UR20][R126.64] ;  /* 0x000000147e7cc981 */ /* 0x0002a4000c1e1100 */
[----:B-1----:R-:W-:Y:S02]  /*8940*/  @!P3 IMAD.MOV.U32 R126, RZ, RZ, R73 ;  /* 0x000000ffff7eb224 */ /* 0x002fe400078e0049 */
[----:B------:R-:W-:-:S05]  /*8950*/  @!P3 IMAD.MOV.U32 R127, RZ, RZ, R74 ;  /* 0x000000ffff7fb224 */ /* 0x000fca00078e004a */
[----:B------:R1:W2:Y:S02]  /*8960*/  @!P3 LDG.E.U8 R122, desc[UR20][R126.64] ;  /* 0x000000147e7ab981 */ /* 0x0002a4000c1e1100 */
[----:B-1----:R-:W-:Y:S02]  /*8970*/  @!P0 IMAD.MOV.U32 R126, RZ, RZ, R22 ;  /* 0x000000ffff7e8224 */ /* 0x002fe400078e0016 */
[----:B------:R-:W-:-:S05]  /*8980*/  @!P0 IMAD.MOV.U32 R127, RZ, RZ, R24 ;  /* 0x000000ffff7f8224 */ /* 0x000fca00078e0018 */
[----:B------:R1:W2:Y:S02]  /*8990*/  @!P0 LDG.E.U8 R146, desc[UR20][R126.64] ;  /* 0x000000147e928981 */ /* 0x0002a4000c1e1100 */
[----:B-1----:R-:W1:Y:S01]  /*89a0*/  S2R R127, SR_TID.X ;  /* 0x00000000007f7919 */ /* 0x002e620000002100 */
[----:B0-----:R-:W-:-:S04]  /*89b0*/  SHF.R.U32.HI R91, RZ, 0x7, R91 ;  /* 0x00000007ff5b7819 */ /* 0x001fc8000001165b */
[----:B------:R-:W-:-:S04]  /*89c0*/  SGXT.U32 R91, R91, 0x1 ;  /* 0x000000015b5b781a */ /* 0x000fc80000000000 */
[----:B------:R-:W-:-:S04]  /*89d0*/  LOP3.LUT R91, R91, 0x68, RZ, 0xfc, !PT ;  /* 0x000000685b5b7812 */ /* 0x000fc800078efcff */
[----:B------:R-:W-:Y:S01]  /*89e0*/  ISETP.GE.AND P4, PT, R91, UR22, PT ;  /* 0x000000165b007c0c */ /* 0x000fe2000bf86270 */
[----:B------:R-:W-:Y:S01]  /*89f0*/  @!P5 IMAD.MOV.U32 R126, RZ, RZ, R25 ;  /* 0x000000ffff7ed224 */ /* 0x000fe200078e0019 */
[----:B------:R-:W-:Y:S02]  /*8a00*/  PRMT R151, RZ, 0x7610, R151 ;  /* 0x00007610ff977816 */ /* 0x000fe40000000097 */
[--C-:B-1----:R-:W-:Y:S02]  /*8a10*/  SHF.R.U32.HI R91, RZ, 0x7, R127.reuse ;  /* 0x00000007ff5b7819 */ /* 0x102fe4000001167f */
[----:B------:R-:W-:-:S04]  /*8a20*/  SHF.R.U32.HI R127, RZ, 0x7, R127 ;  /* 0x00000007ff7f7819 */ /* 0x000fc8000001167f */
[----:B------:R-:W-:-:S04]  /*8a30*/  SGXT.U32 R127, R127, 0x1 ;  /* 0x000000017f7f781a */ /* 0x000fc80000000000 */
[----:B------:R-:W-:Y:S02]  /*8a40*/  LOP3.LUT R127, R127, 0x3a, RZ, 0xfc, !PT ;  /* 0x0000003a7f7f7812 */ /* 0x000fe400078efcff */
[----:B------:R-:W-:Y:S02]  /*8a50*/  SGXT.U32 R91, R91, 0x1 ;  /* 0x000000015b5b781a */ /* 0x000fe40000000000 */
[----:B------:R-:W-:Y:S01]  /*8a60*/  ISETP.GE.AND P3, PT, R127, UR22, PT ;  /* 0x000000167f007c0c */ /* 0x000fe2000bf66270 */
[----:B------:R-:W-:Y:S01]  /*8a70*/  @!P5 IMAD.MOV.U32 R127, RZ, RZ, R27 ;  /* 0x000000ffff7fd224 */ /* 0x000fe200078e001b */
[----:B------:R-:W-:-:S04]  /*8a80*/  LOP3.LUT R91, R91, 0x70, RZ, 0xfc, !PT ;  /* 0x000000705b5b7812 */ /* 0x000fc800078efcff */
[----:B------:R0:W2:Y:S01]  /*8a90*/  @!P5 LDG.E.U8 R151, desc[UR20][R126.64] ;  /* 0x000000147e97d981 */ /* 0x0000a2000c1e1100 */
[----:B------:R-:W-:Y:S02]  /*8aa0*/  ISETP.GE.AND P0, PT, R91, UR22, PT ;  /* 0x000000165b007c0c */ /* 0x000fe4000bf06270 */
[----:B------:R-:W1:Y:S01]  /*8ab0*/  S2R R91, SR_TID.X ;  /* 0x00000000005b7919 */ /* 0x000e620000002100 */
[----:B0-----:R-:W0:Y:S01]  /*8ac0*/  S2R R127, SR_TID.X ;  /* 0x00000000007f7919 */ /* 0x001e220000002100 */
[----:B------:R-:W-:Y:S01]  /*8ad0*/  PRMT R128, RZ, 0x7610, R128 ;  /* 0x00007610ff807816 */ /* 0x000fe20000000080 */
[----:B------:R-:W-:Y:S01]  /*8ae0*/  @!P4 IMAD.MOV.U32 R126, RZ, RZ, R26 ;  /* 0x000000ffff7ec224 */ /* 0x000fe200078e001a */
[----:B------:R-:W-:-:S04]  /*8af0*/  PRMT R153, RZ, 0x7610, R153 ;  /* 0x00007610ff997816 */ /* 0x000fc80000000099 */
[----:B------:R-:W2:Y:S01]  /*8b00*/  @!P1 LDG.E.U8 R128, desc[UR20][R104.64] ;  /* 0x0000001468809981 */ /* 0x000ea2000c1e1100 */
        /* <DEDUP_REMOVED lines=11> */
[----:B------:R1:W2:Y:S01]  /*8bc0*/  @!P4 LDG.E.U8 R153, desc[UR20][R126.64] ;  /* 0x000000147e99c981 */ /* 0x0002a2000c1e1100 */
[----:B------:R-:W-:Y:S01]  /*8bd0*/  PRMT R152, RZ, 0x7610, R152 ;  /* 0x00007610ff987816 */ /* 0x000fe20000000098 */
        /* <DEDUP_REMOVED lines=20> */
[----:B------:R-:W-:Y:S02]  /*8d20*/  LOP3.LUT R91, R91, 0x44, RZ, 0xfc, !PT ;  /* 0x000000445b5b7812 */ /* 0x000fe400078efcff */
[----:B------:R-:W-:Y:S02]  /*8d30*/  PRMT R154, RZ, 0x7610, R154 ;  /* 0x00007610ff9a7816 */ /* 0x000fe4000000009a */
[----:B------:R0:W2:Y:S01]  /*8d40*/  @!P1 LDG.E.U8 R130, desc[UR20][R126.64] ;  /* 0x000000147e829981 */ /* 0x0000a2000c1e1100 */
[----:B------:R-:W-:-:S02]  /*8d50*/  ISETP.GE.AND P0, PT, R91, UR22, PT ;  /* 0x000000165b007c0c */ /* 0x000fc4000bf06270 */
[----:B------:R-:W1:Y:S01]  /*8d60*/  S2R R91, SR_TID.X ;  /* 0x00000000005b7919 */ /* 0x000e620000002100 */
[----:B0-----:R-:W-:Y:S02]  /*8d70*/  @!P5 IMAD.MOV.U32 R126, RZ, RZ, R169 ;  /* 0x000000ffff7ed224 */ /* 0x001fe400078e00a9 */
[----:B------:R-:W-:-:S05]  /*8d80*/  @!P5 IMAD.MOV.U32 R127, RZ, RZ, R163 ;  /* 0x000000ffff7fd224 */ /* 0x000fca00078e00a3 */
[----:B------:R0:W2:Y:S02]  /*8d90*/  @!P5 LDG.E.U8 R154, desc[UR20][R126.64] ;  /* 0x000000147e9ad981 */ /* 0x0000a4000c1e1100 */
[----:B0-----:R-:W0:Y:S01]  /*8da0*/  S2R R127, SR_TID.X ;  /* 0x00000000007f7919 */ /* 0x001e220000002100 */
[----:B-1----:R-:W-:-:S04]  /*8db0*/  SHF.R.U32.HI R91, RZ, 0x7, R91 ;  /* 0x00000007ff5b7819 */ /* 0x002fc8000001165b */
[----:B------:R-:W-:-:S04]  /*8dc0*/  SGXT.U32 R91, R91, 0x1 ;  /* 0x000000015b5b781a */ /* 0x000fc80000000000 */
[----:B------:R-:W-:Y:S01]  /*8dd0*/  LOP3.LUT R91, R91, 0x4a, RZ, 0xfc, !PT ;  /* 0x0000004a5b5b7812 */ /* 0x000fe200078efcff */
[----:B------:R-:W-:Y:S01]  /*8de0*/  @!P3 IMAD.MOV.U32 R126, RZ, RZ, R47 ;  /* 0x000000ffff7eb224 */ /* 0x000fe200078e002f */
[----:B------:R-:W-:Y:S02]  /*8df0*/  PRMT R140, RZ, 0x7610, R140 ;  /* 0x00007610ff8c7816 */ /* 0x000fe4000000008c */
[----:B------:R-:W-:Y:S02]  /*8e00*/  ISETP.GE.AND P5, PT, R91, UR22, PT ;  /* 0x000000165b007c0c */ /* 0x000fe4000bfa6270 */
[----:B0-----:R-:W-:-:S04]  /*8e10*/  SHF.R.U32.HI R127, RZ, 0x7, R127 ;  /* 0x00000007ff7f7819 */ /* 0x001fc8000001167f */
[----:B------:R-:W-:-:S04]  /*8e20*/  SGXT.U32 R127, R127, 0x1 ;  /* 0x000000017f7f781a */ /* 0x000fc80000000000 */
[----:B------:R-:W-:Y:S01]  /*8e30*/  LOP3.LUT R127, R127, 0x46, RZ, 0xfc, !PT ;  /* 0x000000467f7f7812 */ /* 0x000fe200078efcff */
[----:B------:R-:W0:Y:S03]  /*8e40*/  S2R R91, SR_TID.X ;  /* 0x00000000005b7919 */ /* 0x000e260000002100 */
[----:B------:R-:W-:Y:S01]  /*8e50*/  ISETP.GE.AND P1, PT, R127, UR22, PT ;  /* 0x000000167f007c0c */ /* 0x000fe2000bf26270 */
[----:B------:R-:W-:Y:S01]  /*8e60*/  @!P3 IMAD.MOV.U32 R127, RZ, RZ, R49 ;  /* 0x000000ffff7fb224 */ /* 0x000fe200078e0031 */
[----:B------:R-:W-:-:S04]  /*8e70*/  PRMT R138, RZ, 0x7610, R138 ;  /* 0x00007610ff8a7816 */ /* 0x000fc8000000008a */
[----:B------:R1:W2:Y:S02]  /*8e80*/  @!P3 LDG.E.U8 R140, desc[UR20][R126.64] ;  /* 0x000000147e8cb981 */ /* 0x0002a4000c1e1100 */
[----:B-1----:R-:W-:Y:S02]  /*8e90*/  @!P0 IMAD.MOV.U32 R126, RZ, RZ, R76 ;  /* 0x000000ffff7e8224 */ /* 0x002fe400078e004c */
[----:B------:R-:W-:-:S05]  /*8ea0*/  @!P0 IMAD.MOV.U32 R127, RZ, RZ, R78 ;  /* 0x000000ffff7f8224 */ /* 0x000fca00078e004e */
[----:B------:R1:W2:Y:S02]  /*8eb0*/  @!P0 LDG.E.U8 R138, desc[UR20][R126.64] ;  /* 0x000000147e8a8981 */ /* 0x0002a4000c1e1100 */
[----:B-1----:R-:W1:Y:S01]  /*8ec0*/  S2R R127, SR_TID.X ;  /* 0x00000000007f7919 */ /* 0x002e620000002100 */
[----:B0-----:R-:W-:Y:S02]  /*8ed0*/  SHF.R.U32.HI R91, RZ, 0x7, R91 ;  /* 0x00000007ff5b7819 */ /* 0x001fe4000001165b */
[----:B------:R-:W-:Y:S02]  /*8ee0*/  PRMT R137, RZ, 0x7610, R137 ;  /* 0x00007610ff897816 */ /* 0x000fe40000000089 */
[----:B------:R-:W-:-:S04]  /*8ef0*/  SGXT.U32 R91, R91, 0x1 ;  /* 0x000000015b5b781a */ /* 0x000fc80000000000 */
[----:B------:R-:W-:Y:S01]  /*8f00*/  LOP3.LUT R91, R91, 0x4c, RZ, 0xfc, !PT ;  /* 0x0000004c5b5b7812 */ /* 0x000fe200078efcff */
[----:B------:R-:W2:Y:S03]  /*8f10*/  @!P4 LDG.E.U8 R137, desc[UR20][R106.64] ;  /* 0x000000146a89c981 */ /* 0x000ea6000c1e1100 */
[----:B------:R-:W-:Y:S02]  /*8f20*/  ISETP.GE.AND P4, PT, R91, UR22, PT ;  /* 0x000000165b007c0c */ /* 0x000fe4000bf86270 */
[----:B-1----:R-:W-:-:S04]  /*8f30*/  SHF.R.U32.HI R91, RZ, 0x7, R127 ;  /* 0x00000007ff5b7819 */ /* 0x002fc8000001167f */
[----:B------:R-:W-:-:S04]  /*8f40*/  SGXT.U32 R91, R91, 0x1 ;  /* 0x000000015b5b781a */ /* 0x000fc80000000000 */
[----:B------:R-:W-:-:S04]  /*8f50*/  LOP3.LUT R91, R91, 0x52, RZ, 0xfc, !PT ;  /* 0x000000525b5b7812 */ /* 0x000fc800078efcff */
[----:B------:R-:W-:Y:S02]  /*8f60*/  ISETP.GE.AND P0, PT, R91, UR22, PT ;  /* 0x000000165b007c0c */ /* 0x000fe4000bf06270 */
[----:B------:R-:W0:Y:S01]  /*8f70*/  S2R R91, SR_TID.X ;  /* 0x00000000005b7919 */ /* 0x000e220000002100 */
[----:B------:R-:W-:-:S04]  /*8f80*/  SHF.R.U32.HI R127, RZ, 0x7, R127 ;  /* 0x00000007ff7f7819 */ /* 0x000fc8000001167f */
[----:B------:R-:W-:-:S04]  /*8f90*/  SGXT.U32 R127, R127, 0x1 ;  /* 0x000000017f7f781a */ /* 0x000fc80000000000 */
[----:B------:R-:W-:Y:S01]  /*8fa0*/  LOP3.LUT R127, R127, 0x4e, RZ, 0xfc, !PT ;  /* 0x0000004e7f7f7812 */ /* 0x000fe200078efcff */
[----:B------:R-:W-:Y:S01]  /*8fb0*/  @!P5 IMAD.MOV.U32 R126, RZ, RZ, R48 ;  /* 0x000000ffff7ed224 */ /* 0x000fe200078e0030 */
[----:B------:R-:W-:Y:S02]  /*8fc0*/  PRMT R145, RZ, 0x7610, R145 ;  /* 0x00007610ff917816 */ /* 0x000fe40000000091 */
[----:B------:R-:W-:Y:S01]  /*8fd0*/  ISETP.GE.AND P3, PT, R127, UR22, PT ;  /* 0x000000167f007c0c */ /* 0x000fe2000bf66270 */
[----:B------:R-:W-:-:S05]  /*8fe0*/  @!P5 IMAD.MOV.U32 R127, RZ, RZ, R50 ;  /* 0x000000ffff7fd224 */ /* 0x000fca00078e0032 */
[----:B------:R1:W2:Y:S02]  /*8ff0*/  @!P5 LDG.E.U8 R145, desc[UR20][R126.64] ;  /* 0x000000147e91d981 */ /* 0x0002a4000c1e1100 */
[----:B-1----:R-:W1:Y:S01]  /*9000*/  S2R R127, SR_TID.X ;  /* 0x00000000007f7919 */ /* 0x002e620000002100 */
[----:B0-----:R-:W-:-:S04]  /*9010*/  SHF.R.U32.HI R91, RZ, 0x7, R91 ;  /* 0x00000007ff5b7819 */ /* 0x001fc8000001165b */
[----:B------:R-:W-:-:S04]  /*9020*/  SGXT.U32 R91, R91, 0x1 ;  /* 0x000000015b5b781a */ /* 0x000fc80000000000 */
[----:B------:R-:W-:-:S04]  /*9030*/  LOP3.LUT R91, R91, 0x56, RZ, 0xfc, !PT ;  /* 0x000000565b5b7812 */ /* 0x000fc800078efcff */
[----:B------:R-:W-:Y:S02]  /*9040*/  ISETP.GE.AND P5, PT, R91, UR22, PT ;  /* 0x000000165b007c0c */ /* 0x000fe4000bfa6270 */
[----:B------:R-:W0:Y:S01]  /*9050*/  S2R R91, SR_TID.X ;  /* 0x00000000005b7919 */ /* 0x000e220000002100 */
[----:B------:R-:W-:Y:S01]  /*9060*/  PRMT R144, RZ, 0x7610, R144 ;  /* 0x00007610ff907816 */ /* 0x000fe20000000090 */
[----:B------:R-:W-:Y:S01]  /*9070*/  @!P4 IMAD.MOV.U32 R126, RZ, RZ, R79 ;  /* 0x000000ffff7ec224 */ /* 0x000fe200078e004f */
[----:B------:R-:W-:-:S04]  /*9080*/  PRMT R148, RZ, 0x7610, R148 ;  /* 0x00007610ff947816 */ /* 0x000fc80000000094 */
[----:B------:R-:W2:Y:S01]  /*9090*/  @!P1 LDG.E.U8 R144, desc[UR20][R108.64] ;  /* 0x000000146c909981 */ /* 0x000ea2000c1e1100 */
[----:B-1----:R-:W-:-:S04]  /*90a0*/  SHF.R.U32.HI R127, RZ, 0x7, R127 ;  /* 0x00000007ff7f7819 */ /* 0x002fc8000001167f */
[----:B------:R-:W-:-:S04]  /*90b0*/  SGXT.U32 R127, R127, 0x1 ;  /* 0x000000017f7f781a */ /* 0x000fc80000000000 */
[----:B------:R-:W-:-:S04]  /*90c0*/  LOP3.LUT R127, R127, 0x54, RZ, 0xfc, !PT ;  /* 0x000000547f7f7812 */ /* 0x000fc800078efcff */
[----:B------:R-:W-:Y:S01]  /*90d0*/  ISETP.GE.AND P1, PT, R127, UR22, PT ;  /* 0x000000167f007c0c */ /* 0x000fe2000bf26270 */
[----:B------:R-:W-:Y:S01]  /*90e0*/  @!P4 IMAD.MOV.U32 R127, RZ, RZ, R80 ;  /* 0x000000ffff7fc224 */ /* 0x000fe200078e0050 */
[----:B0-----:R-:W-:-:S04]  /*90f0*/  SHF.R.U32.HI R91, RZ, 0x7, R91 ;  /* 0x00000007ff5b7819 */ /* 0x001fc8000001165b */
[----:B------:R0:W2:Y:S01]  /*9100*/  @!P4 LDG.E.U8 R148, desc[UR20][R126.64] ;  /* 0x000000147e94c981 */ /* 0x0000a2000c1e1100 */
[----:B------:R-:W-:Y:S02]  /*9110*/  PRMT R150, RZ, 0x7610, R150 ;  /* 0x00007610ff967816 */ /* 0x000fe40000000096 */
[----:B------:R-:W-:-:S04]  /*9120*/  SGXT.U32 R91, R91, 0x1 ;  /* 0x000000015b5b781a */ /* 0x000fc80000000000 */
[----:B------:R-:W-:Y:S01]  /*9130*/  LOP3.LUT R91, R91, 0x5a, RZ, 0xfc, !PT ;  /* 0x0000005a5b5b7812 */ /* 0x000fe200078efcff */
[----:B0-----:R-:W-:Y:S02]  /*9140*/  @!P0 IMAD.MOV.U32 R126, RZ, RZ, R51 ;  /* 0x000000ffff7e8224 */ /* 0x001fe400078e0033 */
[----:B------:R-:W-:-:S05]  /*9150*/  @!P0 IMAD.MOV.U32 R127, RZ, RZ, R52 ;  /* 0x000000ffff7f8224 */ /* 0x000fca00078e0034 */
[----:B------:R0:W2:Y:S01]  /*9160*/  @!P0 LDG.E.U8 R150, desc[UR20][R126.64] ;  /* 0x000000147e968981 */ /* 0x0000a2000c1e1100 */
[----:B------:R-:W-:Y:S02]  /*9170*/  ISETP.GE.AND P0, PT, R91, UR22, PT ;  /* 0x000000165b007c0c */ /* 0x000fe4000bf06270 */
[----:B------:R-:W1:Y:S01]  /*9180*/  S2R R91, SR_TID.X ;  /* 0x00000000005b7919 */ /* 0x000e620000002100 */
[----:B------:R-:W-:Y:S01]  /*9190*/  PRMT R155, RZ, 0x7610, R155 ;  /* 0x00007610ff9b7816 */ /* 0x000fe2000000009b */
[----:B0-----:R-:W-:Y:S02]  /*91a0*/  @!P1 IMAD.MOV.U32 R126, RZ, RZ, R81 ;  /* 0x000000ffff7e9224 */ /* 0x001fe400078e0051 */
[----:B------:R-:W-:-:S05]  /*91b0*/  @!P1 IMAD.MOV.U32 R127, RZ, RZ, R83 ;  /* 0x000000ffff7f9224 */ /* 0x000fca00078e0053 */
[----:B------:R1:W2:Y:S01]  /*91c0*/  @!P1 LDG.E.U8 R155, desc[UR20][R126.64] ;  /* 0x000000147e9b9981 */ /* 0x0002a2000c1e1100 */
[----:B------:R-:W-:Y:S02]  /*91d0*/  PRMT R160, RZ, 0x7610, R160 ;  /* 0x00007610ffa07816 */ /* 0x000fe400000000a0 */
[----:B-1----:R-:W-:-:S04]  /*91e0*/  SHF.R.U32.HI R127, RZ, 0x7, R91 ;  /* 0x00000007ff7f7819 */ /* 0x002fc8000001165b */
[----:B------:R-:W-:-:S04]  /*91f0*/  SGXT.U32 R127, R127, 0x1 ;  /* 0x000000017f7f781a */ /* 0x000fc80000000000 */
[----:B------:R-:W-:-:S04]  /*9200*/  LOP3.LUT R127, R127, 0x5c, RZ, 0xfc, !PT ;  /* 0x0000005c7f7f7812 */ /* 0x000fc800078efcff */
[----:B------:R-:W-:Y:S01]  /*9210*/  ISETP.GE.AND P1, PT, R127, UR22, PT ;  /* 0x000000167f007c0c */ /* 0x000fe2000bf26270 */
[----:B------:R-:W-:Y:S02]  /*9220*/  @!P0 IMAD.MOV.U32 R126, RZ, RZ, R53 ;  /* 0x000000ffff7e8224 */ /* 0x000fe400078e0035 */
[----:B------:R-:W-:Y:S01]  /*9230*/  @!P0 IMAD.MOV.U32 R127, RZ, RZ, R55 ;  /* 0x000000ffff7f8224 */ /* 0x000fe200078e0037 */
[----:B------:R-:W-:-:S04]  /*9240*/  PRMT R162, RZ, 0x7610, R162 ;  /* 0x00007610ffa27816 */ /* 0x000fc800000000a2 */
[----:B------:R0:W2:Y:S01]  /*9250*/  @!P0 LDG.E.U8 R160, desc[UR20][R126.64] ;  /* 0x000000147ea08981 */ /* 0x0000a2000c1e1100 */
[----:B------:R-:W-:-:S04]  /*9260*/  SHF.R.U32.HI R91, RZ, 0x7, R91 ;  /* 0x00000007ff5b7819 */ /* 0x000fc8000001165b */
[----:B0-----:R-:W-:Y:S02]  /*9270*/  @!P1 IMAD.MOV.U32 R126, RZ, RZ, R82 ;  /* 0x000000ffff7e9224 */ /* 0x001fe400078e0052 */
[----:B------:R-:W-:Y:S01]  /*9280*/  @!P1 IMAD.MOV.U32 R127, RZ, RZ, R84 ;  /* 0x000000ffff7f9224 */ /* 0x000fe200078e0054 */
[----:B------:R-:W-:-:S04]  /*9290*/  SGXT.U32 R91, R91, 0x1 ;  /* 0x000000015b5b781a */ /* 0x000fc80000000000 */
[----:B------:R0:W2:Y:S01]  /*92a0*/  @!P1 LDG.E.U8 R162, desc[UR20][R126.64] ;  /* 0x000000147ea29981 */ /* 0x0000a2000c1e1100 */
[----:B------:R-:W-:Y:S01]  /*92b0*/  LOP3.LUT R91, R91, 0x5e, RZ, 0xfc, !PT ;  /* 0x0000005e5b5b7812 */ /* 0x000fe200078efcff */
[----:B0-----:R-:W0:Y:S03]  /*92c0*/  S2R R127, SR_TID.X ;  /* 0x00000000007f7919 */ /* 0x001e260000002100 */
[----:B------:R-:W-:Y:S02]  /*92d0*/  ISETP.GE.AND P0, PT, R91, UR22, PT ;  /* 0x000000165b007c0c */ /* 0x000fe4000bf06270 */
[----:B------:R-:W1:Y:S01]  /*92e0*/  S2R R91, SR_TID.X ;  /* 0x00000000005b7919 */ /* 0x000e620000002100 */
[----:B------:R-:W-:Y:S02]  /*92f0*/  PRMT R164, RZ, 0x7610, R164 ;  /* 0x00007610ffa47816 */ /* 0x000fe400000000a4 */
[----:B------:R-:W-:-:S08]  /*9300*/  PRMT R166, RZ, 0x7610, R166 ;  /* 0x00007610ffa67816 */ /* 0x000fd000000000a6 */
[----:B------:R-:W2:Y:S01]  /*9310*/  @!P0 LDG.E.U8 R164, desc[UR20][R114.64] ;  /* 0x0000001472a48981 */ /* 0x000ea2000c1e1100 */
[----:B0-----:R-:W-:-:S04]  /*9320*/  SHF.R.U32.HI R127, RZ, 0x7, R127 ;  /* 0x00000007ff7f7819 */ /* 0x001fc8000001167f */
[----:B------:R-:W-:-:S04]  /*9330*/  SGXT.U32 R127, R127, 0x1 ;  /* 0x000000017f7f781a */ /* 0x000fc80000000000 */
[----:B------:R-:W-:-:S04]  /*9340*/  LOP3.LUT R127, R127, 0x62, RZ, 0xfc, !PT ;  /* 0x000000627f7f7812 */ /* 0x000fc800078efcff */
[----:B------:R-:W-:Y:S02]  /*9350*/  ISETP.GE.AND P1, PT, R127, UR22, PT ;  /* 0x000000167f007c0c */ /* 0x000fe4000bf26270 */
        /* <DEDUP_REMOVED lines=55> */
[----:B------:R0:W3:Y:S05]  /*96d0*/  @!P1 LDG.E.U8 R178, desc[UR20][R126.64] ;  /* 0x000000147eb29981 */ /* 0x0000ea000c1e1100 */
[----:B0-----:R-:W-:Y:S02]  /*96e0*/  @!P0 IMAD.MOV.U32 R126, RZ, RZ, R88 ;  /* 0x000000ffff7e8224 */ /* 0x001fe400078e0058 */
[----:B------:R-:W-:-:S05]  /*96f0*/  @!P0 IMAD.MOV.U32 R127, RZ, RZ, R90 ;  /* 0x000000ffff7f8224 */ /* 0x000fca00078e005a */
[----:B------:R0:W3:Y:S02]  /*9700*/  @!P0 LDG.E.U8 R180, desc[UR20][R126.64] ;  /* 0x000000147eb48981 */ /* 0x0000e4000c1e1100 */
[----:B0-----:R-:W0:Y:S01]  /*9710*/  S2R R127, SR_TID.X ;  /* 0x00000000007f7919 */ /* 0x001e220000002100 */
[----:B------:R-:W-:-:S04]  /*9720*/  SHF.R.U32.HI R91, RZ, 0x7, R91 ;  /* 0x00000007ff5b7819 */ /* 0x000fc8000001165b */
[----:B------:R-:W-:-:S04]  /*9730*/  SGXT.U32 R91, R91, 0x1 ;  /* 0x000000015b5b781a */ /* 0x000fc80000000000 */
[----:B------:R-:W-:-:S04]  /*9740*/  LOP3.LUT R91, R91, 0x76, RZ, 0xfc, !PT ;  /* 0x000000765b5b7812 */ /* 0x000fc800078efcff */
[----:B------:R-:W-:Y:S02]  /*9750*/  ISETP.GE.AND P1, PT, R91, UR22, PT ;  /* 0x000000165b007c0c */ /* 0x000fe4000bf26270 */
[----:B------:R-:W1:Y:S01]  /*9760*/  S2R R91, SR_TID.X ;  /* 0x00000000005b7919 */ /* 0x000e620000002100 */
[----:B0-----:R-:W-:-:S04]  /*9770*/  SHF.R.U32.HI R127, RZ, 0x7, R127 ;  /* 0x00000007ff7f7819 */ /* 0x001fc8000001167f */
[----:B------:R-:W-:-:S04]  /*9780*/  SGXT.U32 R127, R127, 0x1 ;  /* 0x000000017f7f781a */ /* 0x000fc80000000000 */
[----:B------:R-:W-:-:S04]  /*9790*/  LOP3.LUT R127, R127, 0x7a, RZ, 0xfc, !PT ;  /* 0x0000007a7f7f7812 */ /* 0x000fc800078efcff */
[----:B------:R-:W-:Y:S01]  /*97a0*/  ISETP.GE.AND P0, PT, R127, UR22, PT ;  /* 0x000000167f007c0c */ /* 0x000fe2000bf06270 */
[----:B------:R-:W-:Y:S01]  /*97b0*/  @!P1 IMAD.MOV.U32 R126, RZ, RZ, R158 ;  /* 0x000000ffff7e9224 */ /* 0x000fe200078e009e */
[----:B------:R-:W-:Y:S01]  /*97c0*/  PRMT R182, RZ, 0x7610, R182 ;  /* 0x00007610ffb67816 */ /* 0x000fe200000000b6 */
[----:B------:R-:W-:Y:S01]  /*97d0*/  @!P1 IMAD.MOV.U32 R127, RZ, RZ, R120 ;  /* 0x000000ffff7f9224 */ /* 0x000fe200078e0078 */
[----:B------:R-:W-:-:S04]  /*97e0*/  PRMT R184, RZ, 0x7610, R184 ;  /* 0x00007610ffb87816 */ /* 0x000fc800000000b8 */
[----:B------:R0:W3:Y:S01]  /*97f0*/  @!P1 LDG.E.U8 R182, desc[UR20][R126.64] ;  /* 0x000000147eb69981 */ /* 0x0000e2000c1e1100 */
[----:B-1----:R-:W-:-:S04]  /*9800*/  SHF.R.U32.HI R91, RZ, 0x7, R91 ;  /* 0x00000007ff5b7819 */ /* 0x002fc8000001165b */
[----:B0-----:R-:W-:Y:S02]  /*9810*/  @!P0 IMAD.MOV.U32 R126, RZ, RZ, R173 ;  /* 0x000000ffff7e8224 */ /* 0x001fe400078e00ad */
[----:B------:R-:W-:-:S05]  /*9820*/  @!P0 IMAD.MOV.U32 R127, RZ, RZ, R171 ;  /* 0x000000ffff7f8224 */ /* 0x000fca00078e00ab */
[----:B------:R0:W3:Y:S01]  /*9830*/  @!P0 LDG.E.U8 R184, desc[UR20][R126.64] ;  /* 0x000000147eb88981 */ /* 0x0000e2000c1e1100 */
[----:B------:R-:W-:Y:S01]  /*9840*/  SGXT.U32 R91, R91, 0x1 ;  /* 0x000000015b5b781a */ /* 0x000fe20000000000 */
[----:B0-----:R-:W0:Y:S03]  /*9850*/  S2R R127, SR_TID.X ;  /* 0x00000000007f7919 */ /* 0x001e260000002100 */
[----:B------:R-:W-:-:S04]  /*9860*/  LOP3.LUT R91, R91, 0x7c, RZ, 0xfc, !PT ;  /* 0x0000007c5b5b7812 */ /* 0x000fc800078efcff */
[----:B------:R-:W-:Y:S02]  /*9870*/  ISETP.GE.AND P1, PT, R91, UR22, PT ;  /* 0x000000165b007c0c */ /* 0x000fe4000bf26270 */
[----:B------:R-:W1:Y:S01]  /*9880*/  S2R R91, SR_TID.X ;  /* 0x00000000005b7919 */ /* 0x000e620000002100 */
[----:B------:R-:W-:-:S10]  /*9890*/  PRMT R186, RZ, 0x7610, R186 ;  /* 0x00007610ffba7816 */ /* 0x000fd400000000ba */
[----:B------:R-:W-:Y:S01]  /*98a0*/  @!P1 IMAD.MOV.U32 R126, RZ, RZ, R177 ;  /* 0x000000ffff7e9224 */ /* 0x000fe200078e00b1 */
[----:B0-----:R-:W-:-:S04]  /*98b0*/  SHF.R.U32.HI R127, RZ, 0x7, R127 ;  /* 0x00000007ff7f7819 */ /* 0x001fc8000001167f */
[----:B------:R-:W-:-:S04]  /*98c0*/  SGXT.U32 R127, R127, 0x1 ;  /* 0x000000017f7f781a */ /* 0x000fc80000000000 */
[----:B------:R-:W-:Y:S02]  /*98d0*/  LOP3.LUT R127, R127, 0x7e, RZ, 0xfc, !PT ;  /* 0x0000007e7f7f7812 */ /* 0x000fe400078efcff */
[----:B-1----:R-:W-:Y:S02]  /*98e0*/  LOP3.LUT R91, R91, 0x7f, RZ, 0xc0, !PT ;  /* 0x0000007f5b5b7812 */ /* 0x002fe400078ec0ff */
[----:B------:R-:W-:Y:S01]  /*98f0*/  ISETP.GE.AND P0, PT, R127, UR22, PT ;  /* 0x000000167f007c0c */ /* 0x000fe2000bf06270 */
[----:B------:R-:W-:-:S05]  /*9900*/  @!P1 IMAD.MOV.U32 R127, RZ, RZ, R175 ;  /* 0x000000ffff7f9224 */ /* 0x000fca00078e00af */
[----:B------:R0:W3:Y:S01]  /*9910*/  @!P1 LDG.E.U8 R186, desc[UR20][R126.64] ;  /* 0x000000147eba9981 */ /* 0x0000e2000c1e1100 */
[----:B------:R-:W-:-:S03]  /*9920*/  ISETP.GE.AND P1, PT, R91, UR22, PT ;  /* 0x000000165b007c0c */ /* 0x000fc6000bf26270 */
[----:B------:R-:W3:Y:S01]  /*9930*/  LDL R91, [R1] ;  /* 0x00000000015b7983 */ /* 0x000ee20000100800 */
[----:B------:R-:W-:Y:S02]  /*9940*/  PRMT R149, RZ, 0x7610, R149 ;  /* 0x00007610ff957816 */ /* 0x000fe40000000095 */
[----:B------:R-:W-:Y:S02]  /*9950*/  PRMT R156, RZ, 0x7610, R156 ;  /* 0x00007610ff9c7816 */ /* 0x000fe4000000009c */
[----:B------:R-:W-:Y:S01]  /*9960*/  PRMT R188, RZ, 0x7610, R188 ;  /* 0x00007610ffbc7816 */ /* 0x000fe200000000bc */
[----:B0-----:R-:W-:Y:S01]  /*9970*/  @!P0 IMAD.MOV.U32 R126, RZ, RZ, R181 ;  /* 0x000000ffff7e8224 */ /* 0x001fe200078e00b5 */
[----:B------:R-:W4:Y:S01]  /*9980*/  @!P3 LDG.E.U8 R149, desc[UR20][R110.64] ;  /* 0x000000146e95b981 */ /* 0x000f22000c1e1100 */
[----:B------:R-:W-:-:S03]  /*9990*/  @!P0 IMAD.MOV.U32 R127, RZ, RZ, R179 ;  /* 0x000000ffff7f8224 */ /* 0x000fc600078e00b3 */
[----:B------:R-:W4:Y:S04]  /*99a0*/  @!P5 LDG.E.U8 R156, desc[UR20][R112.64] ;  /* 0x00000014709cd981 */ /* 0x000f28000c1e1100 */
[----:B------:R0:W4:Y:S01]  /*99b0*/  @!P0 LDG.E.U8 R188, desc[UR20][R126.64] ;  /* 0x000000147ebc8981 */ /* 0x000122000c1e1100 */
[----:B------:R-:W-:Y:S01]  /*99c0*/  BAR.SYNC.DEFER_BLOCKING 0x0 ;  /* 0x0000000000007b1d */ /* 0x000fe20000010000 */
[----:B------:R-:W-:Y:S01]  /*99d0*/  PRMT R190, RZ, 0x7610, R190 ;  /* 0x00007610ffbe7816 */ /* 0x000fe200000000be */
[----:B0-----:R-:W-:Y:S02]  /*99e0*/  @!P1 IMAD.MOV.U32 R126, RZ, RZ, R185 ;  /* 0x000000ffff7e9224 */ /* 0x001fe400078e00b9 */
[----:B------:R-:W-:Y:S01]  /*99f0*/  @!P1 IMAD.MOV.U32 R127, RZ, RZ, R183 ;  /* 0x000000ffff7f9224 */ /* 0x000fe200078e00b7 */
[----:B------:R-:W-:-:S02]  /*9a00*/  PRMT R192, RZ, 0x7610, R192 ;  /* 0x00007610ffc07816 */ /* 0x000fc400000000c0 */
[----:B------:R-:W-:Y:S02]  /*9a10*/  PRMT R194, RZ, 0x7610, R194 ;  /* 0x00007610ffc27816 */ /* 0x000fe400000000c2 */
[----:B------:R0:W4:Y:S02]  /*9a20*/  @!P1 LDG.E.U8 R190, desc[UR20][R126.64] ;  /* 0x000000147ebe9981 */ /* 0x000124000c1e1100 */
[----:B0-----:R-:W-:Y:S02]  /*9a30*/  @!P1 IMAD.MOV.U32 R126, RZ, RZ, R201 ;  /* 0x000000ffff7e9224 */ /* 0x001fe400078e00c9 */
[----:B------:R-:W-:-:S05]  /*9a40*/  @!P1 IMAD.MOV.U32 R127, RZ, RZ, R199 ;  /* 0x000000ffff7f9224 */ /* 0x000fca00078e00c7 */
[----:B------:R0:W4:Y:S01]  /*9a50*/  @!P1 LDG.E.U8 R192, desc[UR20][R126.64] ;  /* 0x000000147ec09981 */ /* 0x000122000c1e1100 */
[----:B------:R-:W-:Y:S01]  /*9a60*/  PRMT R196, RZ, 0x7610, R196 ;  /* 0x00007610ffc47816 */ /* 0x000fe200000000c4 */
        /* <DEDUP_REMOVED lines=14> */
[----:B------:R0:W4:Y:S04]  /*9b50*/  @!P1 LDG.E.U8 R200, desc[UR20][R126.64] ;  /* 0x000000147ec89981 */ /* 0x000128000c1e1100 */
[----:B--2---:R1:W-:Y:S01]  /*9b60*/  STS.U8 [R99+UR9+0x4000], R136 ;  /* 0x0040008863007988 */ /* 0x0043e20008000009 */
[----:B0-----:R-:W-:Y:S02]  /*9b70*/  @!P1 IMAD.MOV.U32 R126, RZ, RZ, R244 ;  /* 0x000000ffff7e9224 */ /* 0x001fe400078e00f4 */
[----:B------:R-:W-:Y:S01]  /*9b80*/  @!P1 IMAD.MOV.U32 R127, RZ, RZ, R243 ;  /* 0x000000ffff7f9224 */ /* 0x000fe200078e00f3 */
[----:B-1----:R-:W-:-:S04]  /*9b90*/  PRMT R136, RZ, 0x7610, R136 ;  /* 0x00007610ff887816 */ /* 0x002fc80000000088 */
[----:B------:R0:W2:Y:S04]  /*9ba0*/  @!P1 LDG.E.U8 R202, desc[UR20][R126.64] ;  /* 0x000000147eca9981 */ /* 0x0000a8000c1e1100 */
[----:B------:R1:W-:Y:S01]  /*9bb0*/  STS.U8 [R99+UR9+0x4400], R135 ;  /* 0x0044008763007988 */ /* 0x0003e20008000009 */
[----:B0-----:R-:W-:Y:S01]  /*9bc0*/  @!P1 IMAD.MOV.U32 R127, RZ, RZ, R252 ;  /* 0x000000ffff7f9224 */ /* 0x001fe200078e00fc */
[----:B-1----:R-:W-:Y:S02]  /*9bd0*/  PRMT R135, RZ, 0x7610, R135 ;  /* 0x00007610ff877816 */ /* 0x002fe40000000087 */
[----:B------:R0:W-:Y:S04]  /*9be0*/  STS.U8 [R99+UR9+0x4800], R134 ;  /* 0x0048008663007988 */ /* 0x0001e80008000009 */
[----:B------:R1:W-:Y:S01]  /*9bf0*/  STS.U8 [R99+UR9+0x4c00], R133 ;  /* 0x004c008563007988 */ /* 0x0003e20008000009 */
[----:B0-----:R-:W-:-:S02]  /*9c00*/  PRMT R134, RZ, 0x7610, R134 ;  /* 0x00007610ff867816 */ /* 0x001fc40000000086 */
[----:B-1----:R-:W-:Y:S01]  /*9c10*/  PRMT R133, RZ, 0x7610, R133 ;  /* 0x00007610ff857816 */ /* 0x002fe20000000085 */
[----:B------:R0:W-:Y:S04]  /*9c20*/  STS.U8 [R99+UR9+0x5000], R132 ;  /* 0x0050008463007988 */ /* 0x0001e80008000009 */
[----:B------:R1:W-:Y:S01]  /*9c30*/  STS.U8 [R99+UR9+0x5400], R131 ;  /* 0x0054008363007988 */ /* 0x0003e20008000009 */
[----:B0-----:R-:W-:Y:S02]  /*9c40*/  PRMT R132, RZ, 0x7610, R132 ;  /* 0x00007610ff847816 */ /* 0x001fe40000000084 */
[----:B-1----:R-:W-:Y:S01]  /*9c50*/  PRMT R131, RZ, 0x7610, R131 ;  /* 0x00007610ff837816 */ /* 0x002fe20000000083 */
[----:B------:R0:W-:Y:S04]  /*9c60*/  STS.U8 [R99+UR9+0x5800], R142 ;  /* 0x0058008e63007988 */ /* 0x0001e80008000009 */
[----:B------:R1:W-:Y:S01]  /*9c70*/  STS.U8 [R99+UR9+0x5c00], R139 ;  /* 0x005c008b63007988 */ /* 0x0003e20008000009 */
[----:B0-----:R-:W-:-:S02]  /*9c80*/  PRMT R142, RZ, 0x7610, R142 ;  /* 0x00007610ff8e7816 */ /* 0x001fc4000000008e */
[----:B-1----:R-:W-:Y:S01]  /*9c90*/  PRMT R139, RZ, 0x7610, R139 ;  /* 0x00007610ff8b7816 */ /* 0x002fe2000000008b */
[----:B---3--:R-:W-:Y:S02]  /*9ca0*/  @!P1 IMAD.MOV.U32 R126, RZ, RZ, R91 ;  /* 0x000000ffff7e9224 */ /* 0x008fe400078e005b */
[----:B------:R-:W3:Y:S04]  /*9cb0*/  LDL R91, [R1+0x8] ;  /* 0x00000800015b7983 */ /* 0x000ee80000100800 */
[----:B------:R0:W2:Y:S02]  /*9cc0*/  @!P1 LDG.E.U8 R136, desc[UR20][R126.64] ;  /* 0x000000147e889981 */ /* 0x0000a4000c1e1100 */
[----:B0-----:R-:W-:Y:S02]  /*9cd0*/  @!P1 IMAD.MOV.U32 R126, RZ, RZ, R189 ;  /* 0x000000ffff7e9224 */ /* 0x001fe400078e00bd */
[----:B------:R-:W-:-:S05]  /*9ce0*/  @!P1 IMAD.MOV.U32 R127, RZ, RZ, R187 ;  /* 0x000000ffff7f9224 */ /* 0x000fca00078e00bb */
        /* <DEDUP_REMOVED lines=18> */
[----:B------:R3:W2:Y:S04]  /*9e10*/  @!P1 LDG.E.U8 R139, desc[UR20][R126.64] ;  /* 0x000000147e8b9981 */ /* 0x0006a8000c1e1100 */
[----:B------:R-:W2:Y:S04]  /*9e20*/  LDL R127, [R1+0x4] ;  /* 0x00000400017f7983 */ /* 0x000ea80000100800 */
        /* <DEDUP_REMOVED lines=16> */
[----:B---3--:R-:W-:-:S05]  /*9f30*/  @!P1 IMAD.MOV.U32 R126, RZ, RZ, R91 ;  /* 0x000000ffff7e9224 */ /* 0x008fca00078e005b */
[----:B--2---:R0:W2:Y:S02]  /*9f40*/  @!P1 LDG.E.U8 R141, desc[UR20][R126.64] ;  /* 0x000000147e8d9981 */ /* 0x0040a4000c1e1100 */
[----:B0-----:R-:W-:Y:S02]  /*9f50*/  @!P1 IMAD.MOV.U32 R126, RZ, RZ, R193 ;  /* 0x000000ffff7e9224 */ /* 0x001fe400078e00c1 */
[----:B------:R-:W-:-:S05]  /*9f60*/  @!P1 IMAD.MOV.U32 R127, RZ, RZ, R191 ;  /* 0x000000ffff7f9224 */ /* 0x000fca00078e00bf */
[----:B------:R0:W3:Y:S02]  /*9f70*/  @!P1 LDG.E.U8 R147, desc[UR20][R126.64] ;  /* 0x000000147e939981 */ /* 0x0000e4000c1e1100 */
        /* <DEDUP_REMOVED lines=18> */
[----:B------:R-:W0:Y:S04]  /*a0a0*/  LDL R126, [R1+0xc] ;  /* 0x00000c00017e7983 */ /* 0x000e280000100800 */
[----:B------:R-:W0:Y:S01]  /*a0b0*/  LDL R127, [R1+0x10] ;  /* 0x00001000017f7983 */ /* 0x000e220000100800 */
[----:B------:R-:W-:-:S05]  /*a0c0*/  LOP3.LUT R91, R99, 0x20, RZ, 0x3c, !PT ;  /* 0x00000020635b7812 */ /* 0x000fca00078e3cff */
[----:B------:R1:W-:Y:S04]  /*a0d0*/  STS.U8 [R91+UR9+0x4100], R236 ;  /* 0x004100ec5b007988 */ /* 0x0003e80008000009 */
[----:B------:R4:W-:Y:S01]  /*a0e0*/  STS.U8 [R91+UR9+0x4500], R238 ;  /* 0x004500ee5b007988 */ /* 0x0009e20008000009 */
[----:B-1----:R-:W-:Y:S02]  /*a0f0*/  PRMT R236, RZ, 0x7610, R236 ;  /* 0x00007610ffec7816 */ /* 0x002fe400000000ec */
[----:B----4-:R-:W-:Y:S01]  /*a100*/  PRMT R238, RZ, 0x7610, R238 ;  /* 0x00007610ffee7816 */ /* 0x010fe200000000ee */
[----:B------:R1:W-:Y:S04]  /*a110*/  STS.U8 [R91+UR9+0x4900], R167 ;  /* 0x004900a75b007988 */ /* 0x0003e80008000009 */
[----:B------:R4:W-:Y:S01]  /*a120*/  STS.U8 [R91+UR9+0x4d00], R161 ;  /* 0x004d00a15b007988 */ /* 0x0009e20008000009 */
[----:B-1----:R-:W-:-:S02]  /*a130*/  PRMT R167, RZ, 0x7610, R167 ;  /* 0x00007610ffa77816 */ /* 0x002fc400000000a7 */
[----:B----4-:R-:W-:Y:S01]  /*a140*/  PRMT R161, RZ, 0x7610, R161 ;  /* 0x00007610ffa17816 */ /* 0x010fe200000000a1 */
[----:B------:R1:W-:Y:S01]  /*a150*/  STS.U8 [R91+UR9+0x5100], R157 ;  /* 0x0051009d5b007988 */ /* 0x0003e20008000009 */
[----:B------:R-:W-:Y:S02]  /*a160*/  PRMT R247, RZ, 0x7610, R247 ;  /* 0x00007610fff77816 */ /* 0x000fe400000000f7 */
[----:B-1----:R-:W-:Y:S01]  /*a170*/  PRMT R157, RZ, 0x7610, R157 ;  /* 0x00007610ff9d7816 */ /* 0x002fe2000000009d */
[----:B------:R1:W-:Y:S04]  /*a180*/  STS.U8 [R91+UR9+0x5500], R125 ;  /* 0x0055007d5b007988 */ /* 0x0003e80008000009 */
[----:B------:R4:W-:Y:S01]  /*a190*/  STS.U8 [R91+UR9+0x5900], R124 ;  /* 0x0059007c5b007988 */ /* 0x0009e20008000009 */
[----:B-1----:R-:W-:-:S02]  /*a1a0*/  @!P1 IMAD.MOV.U32 R125, RZ, RZ, R241 ;  /* 0x000000ffff7d9224 */ /* 0x002fc400078e00f1 */
[----:B----4-:R-:W-:Y:S01]  /*a1b0*/  @!P1 IMAD.MOV.U32 R124, RZ, RZ, R242 ;  /* 0x000000ffff7c9224 */ /* 0x010fe200078e00f2 */
[----:B0-----:R-:W-:-:S04]  /*a1c0*/  @!P1 LOP3.LUT R127, R127, R126, RZ, 0x3c, !PT ;  /* 0x0000007e7f7f9212 */ /* 0x001fc800078e3cff */
[----:B------:R-:W-:-:S04]  /*a1d0*/  @!P1 LOP3.LUT R126, R127, R126, RZ, 0x3c, !PT ;  /* 0x0000007e7f7e9212 */ /* 0x000fc800078e3cff */
[----:B------:R-:W-:-:S05]  /*a1e0*/  @!P1 LOP3.LUT R127, R127, R126, RZ, 0x3c, !PT ;  /* 0x0000007e7f7f9212 */ /* 0x000fca00078e3cff */
[----:B------:R0:W4:Y:S02]  /*a1f0*/  @!P1 LDG.E.U8 R236, desc[UR20][R126.64] ;  /* 0x000000147eec9981 */ /* 0x000124000c1e1100 */
        /* <DEDUP_REMOVED lines=15> */
[----:B0-----:R-:W-:Y:S02]  /*a2f0*/  PRMT R126, RZ, 0x7610, R126 ;  /* 0x00007610ff7e7816 */ /* 0x001fe4000000007e */
[----:B------:R-:W-:-:S04]  /*a300*/  PRMT R127, RZ, 0x7610, R127 ;  /* 0x00007610ff7f7816 */ /* 0x000fc8000000007f */
[----:B------:R0:W2:Y:S02]  /*a310*/  @!P1 LDG.E.U8 R126, desc[UR20][R124.64] ;  /* 0x000000147c7e9981 */ /* 0x0000a4000c1e1100 */
[----:B0-----:R-:W-:Y:S02]  /*a320*/  @!P1 IMAD.MOV.U32 R124, RZ, RZ, R251 ;  /* 0x000000ffff7c9224 */ /* 0x001fe400078e00fb */
[----:B------:R-:W-:-:S05]  /*a330*/  @!P1 IMAD.MOV.U32 R125, RZ, RZ, R250 ;  /* 0x000000ffff7d9224 */ /* 0x000fca00078e00fa */
[----:B------:R0:W2:Y:S04]  /*a340*/  @!P1 LDG.E.U8 R127, desc[UR20][R124.64] ;  /* 0x000000147c7f9981 */ /* 0x0000a8000c1e1100 */
[----:B------:R-:W0:Y:S04]  /*a350*/  LDL R124, [R1+0x14] ;  /* 0x00001400017c7983 */ /* 0x000e280000100800 */
[----:B------:R-:W0:Y:S04]  /*a360*/  LDL R125, [R1+0x18] ;  /* 0x00001800017d7983 */ /* 0x000e280000100800 */
[----:B------:R1:W-:Y:S04]  /*a370*/  STS.U8 [R91+UR9+0x5d00], R129 ;  /* 0x005d00815b007988 */ /* 0x0003e80008000009 */
[----:B------:R3:W-:Y:S01]  /*a380*/  STS.U8 [R91+UR9+0x6100], R140 ;  /* 0x0061008c5b007988 */ /* 0x0007e20008000009 */
[----:B-1----:R-:W-:-:S03]  /*a390*/  PRMT R129, RZ, 0x7610, R129 ;  /* 0x00007610ff817816 */ /* 0x002fc60000000081 */
[----:B---3--:R-:W5:Y:S01]  /*a3a0*/  LDL.LU R91, [R1+0xc0] ;  /* 0x0000c000015b7983 */ /* 0x008f620000300800 */
[----:B0-----:R-:W-:-:S04]  /*a3b0*/  @!P1 LOP3.LUT R125, R125, R124, RZ, 0x3c, !PT ;  /* 0x0000007c7d7d9212 */ /* 0x001fc800078e3cff */
[----:B------:R-:W-:-:S04]  /*a3c0*/  @!P1 LOP3.LUT R124, R125, R124, RZ, 0x3c, !PT ;  /* 0x0000007c7d7c9212 */ /* 0x000fc800078e3cff */
[----:B------:R-:W-:-:S05]  /*a3d0*/  @!P1 LOP3.LUT R125, R125, R124, RZ, 0x3c, !PT ;  /* 0x0000007c7d7d9212 */ /* 0x000fca00078e3cff */
[----:B------:R0:W3:Y:S04]  /*a3e0*/  @!P1 LDG.E.U8 R129, desc[UR20][R124.64] ;  /* 0x000000147c819981 */ /* 0x0000e8000c1e1100 */
[----:B------:R-:W2:Y:S01]  /*a3f0*/  LDL.LU R124, [R1+0x1c] ;  /* 0x00001c00017c7983 */ /* 0x000ea20000300800 */
[C---:B0-----:R-:W-:Y:S02]  /*a400*/  LOP3.LUT R125, R99.reuse, 0x20, RZ, 0x3c, !PT ;  /* 0x00000020637d7812 */ /* 0x041fe400078e3cff */
[----:B------:R-:W-:-:S03]  /*a410*/  LOP3.LUT R140, R99, 0x40, RZ, 0x3c, !PT ;  /* 0x00000040638c7812 */ /* 0x000fc600078e3cff */
[----:B------:R-:W-:Y:S04]  /*a420*/  STS.U8 [R125+UR9+0x6500], R145 ;  /* 0x006500917d007988 */ /* 0x000fe80008000009 */
[----:B------:R-:W-:Y:S04]  /*a430*/  STS.U8 [R125+UR9+0x6900], R150 ;  /* 0x006900967d007988 */ /* 0x000fe80008000009 */
[----:B------:R-:W-:Y:S04]  /*a440*/  STS.U8 [R125+UR9+0x6d00], R160 ;  /* 0x006d00a07d007988 */ /* 0x000fe80008000009 */
[----:B------:R-:W-:Y:S04]  /*a450*/  STS.U8 [R125+UR9+0x7100], R166 ;  /* 0x007100a67d007988 */ /* 0x000fe80008000009 */
[----:B------:R-:W-:Y:S04]  /*a460*/  STS.U8 [R125+UR9+0x7500], R172 ;  /* 0x007500ac7d007988 */ /* 0x000fe80008000009 */
[----:B------:R-:W-:Y:S04]  /*a470*/  STS.U8 [R125+UR9+0x7900], R178 ;  /* 0x007900b27d007988 */ /* 0x000fe80008000009 */
[----:B------:R-:W-:Y:S04]  /*a480*/  STS.U8 [R125+UR9+0x7d00], R184 ;  /* 0x007d00b87d007988 */ /* 0x000fe80008000009 */
[----:B--2---:R0:W-:Y:S04]  /*a490*/  STS.U8 [R140+UR9+0x4200], R124 ;  /* 0x0042007c8c007988 */ /* 0x0041e80008000009 */
[----:B------:R1:W-:Y:S04]  /*a4a0*/  STS.U8 [R140+UR9+0x4600], R92 ;  /* 0x0046005c8c007988 */ /* 0x0003e80008000009 */
[----:B------:R2:W-:Y:S04]  /*a4b0*/  STS.U8 [R140+UR9+0x4a00], R61 ;  /* 0x004a003d8c007988 */ /* 0x0005e80008000009 */
[----:B------:R0:W-:Y:S04]  /*a4c0*/  STS.U8 [R140+UR9+0x4e00], R62 ;  /* 0x004e003e8c007988 */ /* 0x0001e80008000009 */
[----:B------:R-:W-:Y:S04]  /*a4d0*/  STS.U8 [R140+UR9+0x5200], R165 ;  /* 0x005200a58c007988 */ /* 0x000fe80008000009 */
[----:B------:R-:W-:Y:S04]  /*a4e0*/  STS.U8 [R140+UR9+0x5600], R123 ;  /* 0x0056007b8c007988 */ /* 0x000fe80008000009 */
[----:B------:R-:W-:Y:S04]  /*a4f0*/  STS.U8 [R140+UR9+0x5a00], R122 ;  /* 0x005a007a8c007988 */ /* 0x000fe80008000009 */
[----:B------:R-:W-:Y:S01]  /*a500*/  STS.U8 [R140+UR9+0x5e00], R130 ;  /* 0x005e00828c007988 */ /* 0x000fe20008000009 */
[----:B0-----:R-:W-:-:S03]  /*a510*/  LOP3.LUT R124, R99, 0x60, RZ, 0x3c, !PT ;  /* 0x00000060637c7812 */ /* 0x001fc600078e3cff */
[----:B------:R-:W-:Y:S04]  /*a520*/  STS.U8 [R140+UR9+0x6200], R138 ;  /* 0x0062008a8c007988 */ /* 0x000fe80008000009 */
[----:B------:R-:W-:Y:S04]  /*a530*/  STS.U8 [R140+UR9+0x6600], R148 ;  /* 0x006600948c007988 */ /* 0x000fe80008000009 */
[----:B------:R-:W-:Y:S04]  /*a540*/  STS.U8 [R140+UR9+0x6a00], R155 ;  /* 0x006a009b8c007988 */ /* 0x000fe80008000009 */
[----:B------:R-:W-:Y:S04]  /*a550*/  STS.U8 [R140+UR9+0x6e00], R162 ;  /* 0x006e00a28c007988 */ /* 0x000fe80008000009 */
[----:B------:R-:W-:Y:S04]  /*a560*/  STS.U8 [R140+UR9+0x7200], R168 ;  /* 0x007200a88c007988 */ /* 0x000fe80008000009 */
[----:B------:R-:W-:Y:S04]  /*a570*/  STS.U8 [R140+UR9+0x7600], R174 ;  /* 0x007600ae8c007988 */ /* 0x000fe80008000009 */
[----:B-1----:R0:W5:Y:S04]  /*a580*/  LDL.LU R92, [R1+0xbc] ;  /* 0x0000bc00015c7983 */ /* 0x0021680000300800 */
[----:B------:R-:W-:Y:S04]  /*a590*/  STS.U8 [R140+UR9+0x7a00], R180 ;  /* 0x007a00b48c007988 */ /* 0x000fe80008000009 */
[----:B--2---:R0:W5:Y:S04]  /*a5a0*/  LDL.LU R61, [R1+0xb8] ;  /* 0x0000b800013d7983 */ /* 0x0041680000300800 */
[----:B------:R-:W-:Y:S04]  /*a5b0*/  STS.U8 [R140+UR9+0x7e00], R186 ;  /* 0x007e00ba8c007988 */ /* 0x000fe80008000009 */
[----:B------:R0:W5:Y:S04]  /*a5c0*/  LDL.LU R62, [R1+0xb4] ;  /* 0x0000b400013e7983 */ /* 0x0001680000300800 */
[----:B------:R1:W-:Y:S04]  /*a5d0*/  STS.U8 [R124+UR9+0x4300], R31 ;  /* 0x0043001f7c007988 */ /* 0x0003e80008000009 */
[----:B------:R2:W-:Y:S04]  /*a5e0*/  STS.U8 [R124+UR9+0x4700], R33 ;  /* 0x004700217c007988 */ /* 0x0005e80008000009 */
[----:B------:R0:W-:Y:S04]  /*a5f0*/  STS.U8 [R124+UR9+0x4b00], R0 ;  /* 0x004b00007c007988 */ /* 0x0001e80008000009 */
[----:B-1----:R1:W5:Y:S04]  /*a600*/  LDL.LU R31, [R1+0xb0] ;  /* 0x0000b000011f7983 */ /* 0x0023680000300800 */
[----:B--2---:R1:W5:Y:S04]  /*a610*/  LDL.LU R33, [R1+0xac] ;  /* 0x0000ac0001217983 */ /* 0x0043680000300800 */
[----:B0-----:R1:W5:Y:S04]  /*a620*/  LDL.LU R0, [R1+0xa8] ;  /* 0x0000a80001007983 */ /* 0x0013680000300800 */
[----:B------:R0:W-:Y:S04]  /*a630*/  STS.U8 [R124+UR9+0x4f00], R3 ;  /* 0x004f00037c007988 */ /* 0x0001e80008000009 */
[----:B0-----:R1:W5:Y:S04]  /*a640*/  LDL.LU R3, [R1+0xa4] ;  /* 0x0000a40001037983 */ /* 0x0013680000300800 */
[----:B------:R1:W-:Y:S04]  /*a650*/  STS.U8 [R124+UR9+0x5300], R159 ;  /* 0x0053009f7c007988 */ /* 0x0003e80008000009 */
        /* <DEDUP_REMOVED lines=34> */
[----:B----4-:R1:W-:Y:S04]  /*a880*/  STS.U8 [R140+UR9+0xbe00], R236 ;  /* 0x00be00ec8c007988 */ /* 0x0103e80008000009 */
[----:B------:R1:W-:Y:S04]  /*a890*/  STS.U8 [R124+UR9+0xa300], R238 ;  /* 0x00a300ee7c007988 */ /* 0x0003e80008000009 */
[----:B------:R1:W-:Y:S04]  /*a8a0*/  STS.U8 [R124+UR9+0xa700], R167 ;  /* 0x00a700a77c007988 */ /* 0x0003e80008000009 */
[----:B------:R1:W-:Y:S04]  /*a8b0*/  STS.U8 [R124+UR9+0xab00], R161 ;  /* 0x00ab00a17c007988 */ /* 0x0003e80008000009 */
[----:B------:R1:W-:Y:S04]  /*a8c0*/  STS.U8 [R124+UR9+0xaf00], R157 ;  /* 0x00af009d7c007988 */ /* 0x0003e80008000009 */
[----:B------:R1:W-:Y:S04]  /*a8d0*/  STS.U8 [R124+UR9+0xb300], R247 ;  /* 0x00b300f77c007988 */ /* 0x0003e80008000009 */
[----:B------:R1:W-:Y:S04]  /*a8e0*/  STS.U8 [R124+UR9+0xb700], R126 ;  /* 0x00b7007e7c007988 */ /* 0x0003e80008000009 */
[----:B------:R1:W-:Y:S04]  /*a8f0*/  STS.U8 [R124+UR9+0xbb00], R127 ;  /* 0x00bb007f7c007988 */ /* 0x0003e80008000009 */
[----:B---3--:R1:W-:Y:S01]  /*a900*/  STS.U8 [R124+UR9+0xbf00], R129 ;  /* 0x00bf00817c007988 */ /* 0x0083e20008000009 */
[----:B------:R0:W-:Y:S06]  /*a910*/  MEMBAR.ALL.CTA ;  /* 0x0000000000007992 */ /* 0x0001ec0000008000 */
[----:B0-----:R-:W0:Y:S01]  /*a920*/  FENCE.VIEW.ASYNC.S ;  /* 0x00000000000073c6 */ /* 0x001e220000000000 */
[----:B------:R-:W-:Y:S01]  /*a930*/  ULEA UR6, UR23, UR9, 0x3 ;  /* 0x0000000917067291 */ /* 0x000fe2000f8e18ff */
[----:B------:R-:W-:-:S03]  /*a940*/  UMOV UR4, UR5 ;  /* 0x0000000500047c82 */ /* 0x000fc60008000000 */
[----:B------:R-:W-:Y:S01]  /*a950*/  UIADD3 UR6, UPT, UPT, UR6, 0xc000, URZ ;  /* 0x0000c00006067890 */ /* 0x000fe2000fffe0ff */
[----:B0-----:R-:W-:Y:S06]  /*a960*/  BAR.SYNC.DEFER_BLOCKING 0x0 ;  /* 0x0000000000007b1d */ /* 0x001fec0000010000 */
[----:B-1----:R-:W-:Y:S05]  /*a970*/  BRA.U UP1, `(.L_x_9) ;  /* 0x0000000101487547 */ /* 0x002fea000b800000 */
[----:B------:R-:W-:Y:S01]  /*a980*/  UMOV UR13, 0x40004040 ;  /* 0x40004040000d7882 */ /* 0x000fe20000000000 */
[----:B------:R-:W-:Y:S01]  /*a990*/  UMOV UR15, 0x40004040 ;  /* 0x40004040000f7882 */ /* 0x000fe20000000000 */
[----:B------:R-:W-:Y:S01]  /*a9a0*/  UMOV UR16, 0x0 ;  /* 0x0000000000107882 */ /* 0x000fe20000000000 */
[----:B------:R-:W-:Y:S01]  /*a9b0*/  UMOV UR17, 0x8108010 ;  /* 0x0810801000117882 */ /* 0x000fe20000000000 */
[----:B------:R-:W-:Y:S01]  /*a9c0*/  UMOV UR40, 0x0 ;  /* 0x0000000000287882 */ /* 0x000fe20000000000 */
[----:B------:R-:W-:Y:S01]  /*a9d0*/  UMOV UR41, 0x8108010 ;  /* 0x0810801000297882 */ /* 0x000fe20000000000 */
[----:B------:R-:W-:Y:S01]  /*a9e0*/  UMOV UR42, 0x0 ;  /* 0x00000000002a7882 */ /* 0x000fe20000000000 */
[----:B------:R-:W-:Y:S01]  /*a9f0*/  UMOV UR43, 0x8108010 ;  /* 0x08108010002b7882 */ /* 0x000fe20000000000 */
[----:B------:R-:W-:Y:S01]  /*aa00*/  UMOV UR7, URZ ;  /* 0x000000ff00077c82 */ /* 0x000fe20008000000 */
[----:B------:R0:W-:Y:S01]  /*aa10*/  UTCQMMA gdesc[UR12], gdesc[UR14], tmem[UR8], tmem[UR16], idesc[UR17], UPT ;  /* 0x00ff100e0c0075ea */ /* 0x0001e2000b800308 */
        /* <DEDUP_REMOVED lines=8> */
.L_x_9:
[----:B------:R-:W-:Y:S01]  /*aaa0*/  UIADD3 UR23, UPT, UPT, UR23, 0x1, URZ ;  /* 0x0000000117177890 */ /* 0x000fe2000fffe0ff */
[----:B------:R-:W-:Y:S01]  /*aab0*/  IMAD.U32 R121, RZ, RZ, UR4 ;  /* 0x00000004ff797e24 */ /* 0x000fe2000f8e00ff */
[----:B------:R-:W-:Y:S02]  /*aac0*/  UIADD3 UR19, UPT, UPT, UR19, -0x1, URZ ;  /* 0xffffffff13137890 */ /* 0x000fe4000fffe0ff */
[----:B------:R-:W-:Y:S02]  /*aad0*/  UISETP.GT.AND UP2, UPT, UR23, 0x1, UPT ;  /* 0x000000011700788c */ /* 0x000fe4000bf44270 */
[----:B------:R-:W-:Y:S02]  /*aae0*/  UIADD3 UR22, UPT, UPT, UR22, -0x80, URZ ;  /* 0xffffff8016167890 */ /* 0x000fe4000fffe0ff */
[----:B0-----:R-:W-:Y:S02]  /*aaf0*/  USEL UR5, URZ, 0x1, !UP2 ;  /* 0x00000001ff057887 */ /* 0x001fe4000d000000 */
[----:B------:R-:W-:-:S02]  /*ab00*/  USEL UR23, UR23, URZ, !UP2 ;  /* 0x000000ff17177287 */ /* 0x000fc4000d000000 */
[----:B------:R-:W-:Y:S02]  /*ab10*/  UISETP.NE.U32.AND UP2, UPT, UR19, URZ, UPT ;  /* 0x000000ff1300728c */ /* 0x000fe4000bf45070 */
[----:B------:R-:W-:-:S07]  /*ab20*/  ULOP3.LUT UR5, UR4, UR5, URZ, 0x3c, !UPT ;  /* 0x0000000504057292 */ /* 0x000fce000f8e3cff */
[----:B------:R-:W-:Y:S05]  /*ab30*/  BRA.U UP2, `(.L_x_10) ;  /* 0xffffffbd02d87547 */ /* 0x000fea000b83ffff */
.L_x_7:
[----:B------:R-:W-:-:S09]  /*ab40*/  UISETP.GE.AND UP1, UPT, UR24, 0x80, UPT ;  /* 0x000000801800788c */ /* 0x000fd2000bf26270 */
[----:B------:R-:W-:Y:S05]  /*ab50*/  BRA.U !UP1, `(.L_x_11) ;  /* 0x0000000109107547 */ /* 0x000fea000b800000 */
[----:B------:R-:W-:-:S06]  /*ab60*/  USHF.L.U32 UR4, UR4, 0x1f, URZ ;  /* 0x0000001f04047899 */ /* 0x000fcc00080006ff */
[----:B-----5:R-:W-:-:S04]  /*ab70*/  IMAD.U32 R0, RZ, RZ, UR4 ;  /* 0x00000004ff007e24 */ /* 0x020fc8000f8e00ff */
[----:B------:R-:W1:Y:S02]  /*ab80*/  SYNCS.PHASECHK.TRANS64.TRYWAIT P0, [UR6], R0 ;  /* 0x00000000ff0075a7 */ /* 0x000e640008001106 */
[----:B-1----:R-:W-:Y:S05]  /*ab90*/  @!P0 BRA `(.L_x_12) ;  /* 0x0000001800088947 */ /* 0x002fea0003800000 */
.L_x_11:
[----:B------:R-:W-:Y:S06]  /*aba0*/  BAR.SYNC.DEFER_BLOCKING 0x0 ;  /* 0x0000000000007b1d */ /* 0x000fec0000010000 */
[----:B------:R-:W1:Y:S01]  /*abb0*/  LDCU UR4, c[0x0][0x3b4] ;  /* 0x00007680ff0477ac */ /* 0x000e620008000800 */
[----:B------:R-:W2:Y:S01]  /*abc0*/  S2R R41, SR_TID.X ;  /* 0x0000000000297919 */ /* 0x000ea20000002100 */
[----:B------:R-:W3:Y:S01]  /*abd0*/  LDCU.128 UR12, c[0x0][0x390] ;  /* 0x00007200ff0c77ac */ /* 0x000ee20008000c00 */
[----:B------:R-:W4:Y:S01]  /*abe0*/  S2R R2, SR_TID.X ;  /* 0x0000000000027919 */ /* 0x000f220000002100 */
[----:B------:R-:W0:Y:S01]  /*abf0*/  LDCU UR5, c[0x0][0x3b8] ;  /* 0x00007700ff0577ac */ /* 0x000e220008000800 */
[----:B------:R-:W1:Y:S04]  /*ac00*/  LDL.LU R39, [R1+0xa0] ;  /* 0x0000a00001277983 */ /* 0x000e680000300800 */
[----:B------:R-:W3:Y:S01]  /*ac10*/  LDL.LU R37, [R1+0x9c] ;  /* 0x00009c0001257983 */ /* 0x000ee20000300800 */
[----:B------:R-:W0:Y:S02]  /*ac20*/  @!P2 SYNCS.CCTL.IV [UR9+0xc000] ;  /* 0x00c00000ff00a9b1 */ /* 0x000e240008000009 */
[----:B0-----:R-:W-:Y:S06]  /*ac30*/  BAR.SYNC.DEFER_BLOCKING 0x0 ;  /* 0x0000000000007b1d */ /* 0x001fec0000010000 */
[----:B-----5:R-:W0:Y:S01]  /*ac40*/  LDTM.x32 R4, tmem[UR10] ;  /* 0x0000000a000479ee */ /* 0x020e2200082c0000 */
[----:B--2---:R-:W-:-:S02]  /*ac50*/  LOP3.LUT R0, R41, 0x80, RZ, 0xc0, !PT ;  /* 0x0000008029007812 */ /* 0x004fc400078ec0ff */
[----:B----4-:R-:W-:Y:S02]  /*ac60*/  LOP3.LUT R2, R2, 0x7f, RZ, 0xc0, !PT ;  /* 0x0000007f02027812 */ /* 0x010fe400078ec0ff */
[----:B------:R-:W-:Y:S01]  /*ac70*/  LEA R0, R0, UR9, 0x5 ;  /* 0x0000000900007c11 */ /* 0x000fe2000f8e28ff */
[----:B------:R-:W2:Y:S01]  /*ac80*/  @!P2 SYNCS.CCTL.IV [UR9+0xc008] ;  /* 0x00c00800ff00a9b1 */ /* 0x000ea20008000009 */
[----:B------:R-:W-:-:S03]  /*ac90*/  NOP ;  /* 0x0000000000007918 */ /* 0x000fc60000000000 */
[----:B------:R-:W-:Y:S01]  /*aca0*/  IMAD R36, R2, 0x10, R0 ;  /* 0x0000001002247824 */ /* 0x000fe200078e0200 */
[----:B0-----:R-:W-:Y:S02]  /*acb0*/  F2FP.SATFINITE.E4M3.F32.PACK_AB_MERGE_C R12, R13, R12, RZ ;  /* 0x0000000c0d0c723e */ /* 0x001fe400048070ff */
[----:B------:R-:W-:Y:S02]  /*acc0*/  F2FP.SATFINITE.E4M3.F32.PACK_AB_MERGE_C R14, R15, R14, RZ ;  /* 0x0000000e0f0e723e */ /* 0x000fe400048070ff */
[----:B------:R-:W-:Y:S02]  /*acd0*/  F2FP.SATFINITE.E4M3.F32.PACK_AB_MERGE_C R16, R17, R16, RZ ;  /* 0x000000101110723e */ /* 0x000fe400048070ff */
[----:B------:R-:W-:Y:S02]  /*ace0*/  F2FP.SATFINITE.E4M3.F32.PACK_AB_MERGE_C R20, R21, R20, RZ ;  /* 0x000000141514723e */ /* 0x000fe400048070ff */
[----:B------:R-:W-:Y:S02]  /*acf0*/  F2FP.SATFINITE.E4M3.F32.PACK_AB_MERGE_C R22, R23, R22, RZ ;  /* 0x000000161716723e */ /* 0x000fe400048070ff */
[----:B------:R-:W-:-:S02]  /*ad00*/  F2FP.SATFINITE.E4M3.F32.PACK_AB_MERGE_C R24, R25, R24, RZ ;  /* 0x000000181918723e */ /* 0x000fc400048070ff */
[----:B------:R-:W-:Y:S02]  /*ad10*/  F2FP.SATFINITE.E4M3.F32.PACK_AB_MERGE_C R28, R29, R28, RZ ;  /* 0x0000001c1d1c723e */ /* 0x000fe400048070ff */
[----:B------:R-:W-:Y:S02]  /*ad20*/  F2FP.SATFINITE.E4M3.F32.PACK_AB_MERGE_C R30, R31, R30, RZ ;  /* 0x0000001e1f1e723e */ /* 0x000fe400048070ff */
[----:B------:R-:W-:Y:S02]  /*ad30*/  F2FP.SATFINITE.E4M3.F32.PACK_AB_MERGE_C R32, R33, R32, RZ ;  /* 0x000000202120723e */ /* 0x000fe400048070ff */
[----:B------:R-:W-:Y:S02]  /*ad40*/  F2FP.SATFINITE.E4M3.F32.PACK_AB_MERGE_C R4, R5, R4, RZ ;  /* 0x000000040504723e */ /* 0x000fe400048070ff */
[----:B------:R-:W-:Y:S02]  /*ad50*/  F2FP.SATFINITE.E4M3.F32.PACK_AB_MERGE_C R6, R7, R6, RZ ;  /* 0x000000060706723e */ /* 0x000fe400048070ff */
[----:B------:R-:W-:-:S02]  /*ad60*/  F2FP.SATFINITE.E4M3.F32.PACK_AB_MERGE_C R18, R19, R18, RZ ;  /* 0x000000121312723e */ /* 0x000fc400048070ff */
[----:B------:R-:W-:Y:S02]  /*ad70*/  LOP3.LUT R12, R12, 0xffff, RZ, 0xc0, !PT ;  /* 0x0000ffff0c0c7812 */ /* 0x000fe400078ec0ff */
[----:B------:R-:W-:Y:S02]  /*ad80*/  LOP3.LUT R17, R14, 0xffff, RZ, 0xc0, !PT ;  /* 0x0000ffff0e117812 */ /* 0x000fe400078ec0ff */
[----:B------:R-:W-:Y:S02]  /*ad90*/  LOP3.LUT R16, R16, 0xffff, RZ, 0xc0, !PT ;  /* 0x0000ffff10107812 */ /* 0x000fe400078ec0ff */
[----:B------:R-:W-:Y:S02]  /*ada0*/  LOP3.LUT R20, R20, 0xffff, RZ, 0xc0, !PT ;  /* 0x0000ffff14147812 */ /* 0x000fe400078ec0ff */
[----:B------:R-:W-:Y:S02]  /*adb0*/  LOP3.LUT R19, R22, 0xffff, RZ, 0xc0, !PT ;  /* 0x0000ffff16137812 */ /* 0x000fe400078ec0ff */
[----:B------:R-:W-:-:S02]  /*adc0*/  LOP3.LUT R24, R24, 0xffff, RZ, 0xc0, !PT ;  /* 0x0000ffff18187812 */ /* 0x000fc400078ec0ff */
[----:B------:R-:W-:Y:S02]  /*add0*/  LOP3.LUT R28, R28, 0xffff, RZ, 0xc0, !PT ;  /* 0x0000ffff1c1c7812 */ /* 0x000fe400078ec0ff */
[----:B------:R-:W-:Y:S02]  /*ade0*/  LOP3.LUT R21, R30, 0xffff, RZ, 0xc0, !PT ;  /* 0x0000ffff1e157812 */ /* 0x000fe400078ec0ff */
[----:B------:R-:W-:Y:S02]  /*adf0*/  LOP3.LUT R32, R32, 0xffff, RZ, 0xc0, !PT ;  /* 0x0000ffff20207812 */ /* 0x000fe400078ec0ff */
[----:B------:R-:W-:Y:S02]  /*ae00*/  F2FP.SATFINITE.E4M3.F32.PACK_AB_MERGE_C R8, R9, R8, RZ ;  /* 0x000000080908723e */ /* 0x000fe400048070ff */
[----:B------:R-:W-:Y:S02]  /*ae10*/  F2FP.SATFINITE.E4M3.F32.PACK_AB_MERGE_C R10, R11, R10, RZ ;  /* 0x0000000a0b0a723e */ /* 0x000fe400048070ff */
[----:B------:R-:W-:-:S02]  /*ae20*/  LOP3.LUT R15, R4, 0xffff, RZ, 0xc0, !PT ;  /* 0x0000ffff040f7812 */ /* 0x000fc400078ec0ff */
[----:B------:R-:W-:Y:S02]  /*ae30*/  LOP3.LUT R42, R6, 0xffff, RZ, 0xc0, !PT ;  /* 0x0000ffff062a7812 */ /* 0x000fe400078ec0ff */
[--C-:B------:R-:W-:Y:S02]  /*ae40*/  PRMT R2, R16, 0x3340, R1.reuse ;  /* 0x0000334010027816 */ /* 0x100fe40000000001 */
[--C-:B------:R-:W-:Y:S02]  /*ae50*/  PRMT R4, R24, 0x3340, R1.reuse ;  /* 0x0000334018047816 */ /* 0x100fe40000000001 */
[----:B------:R-:W-:Y:S02]  /*ae60*/  PRMT R6, R32, 0x3340, R1 ;  /* 0x0000334020067816 */ /* 0x000fe40000000001 */
[----:B------:R-:W-:Y:S02]  /*ae70*/  PRMT R5, R12, 0x3340, R17 ;  /* 0x000033400c057816 */ /* 0x000fe40000000011 */
[----:B------:R-:W-:-:S02]  /*ae80*/  PRMT R11, R20, 0x3340, R19 ;  /* 0x00003340140b7816 */ /* 0x000fc40000000013 */
[----:B------:R-:W-:Y:S02]  /*ae90*/  PRMT R13, R28, 0x3340, R21 ;  /* 0x000033401c0d7816 */ /* 0x000fe40000000015 */
[----:B------:R-:W-:Y:S02]  /*aea0*/  LOP3.LUT R8, R8, 0xffff, RZ, 0xc0, !PT ;  /* 0x0000ffff08087812 */ /* 0x000fe400078ec0ff */
[----:B------:R-:W-:Y:S02]  /*aeb0*/  PRMT R9, R5, 0x5410, R2 ;  /* 0x0000541005097816 */ /* 0x000fe40000000002 */
[----:B------:R-:W-:Y:S02]  /*aec0*/  PRMT R11, R11, 0x5410, R4 ;  /* 0x000054100b0b7816 */ /* 0x000fe40000000004 */
[----:B------:R-:W-:Y:S02]  /*aed0*/  PRMT R13, R13, 0x5410, R6 ;  /* 0x000054100d0d7816 */ /* 0x000fe40000000006 */
[----:B------:R-:W-:-:S02]  /*aee0*/  SHF.R.U32.HI R4, RZ, 0x8, R12 ;  /* 0x00000008ff047819 */ /* 0x000fc4000001160c */
[----:B------:R-:W-:Y:S02]  /*aef0*/  SHF.R.U32.HI R5, RZ, 0x8, R17 ;  /* 0x00000008ff057819 */ /* 0x000fe40000011611 */
[----:B------:R-:W-:Y:S02]  /*af00*/  SHF.R.U32.HI R6, RZ, 0x8, R16 ;  /* 0x00000008ff067819 */ /* 0x000fe40000011610 */
[----:B------:R-:W-:Y:S02]  /*af10*/  PRMT R0, R8, 0x3340, R1 ;  /* 0x0000334008007816 */ /* 0x000fe40000000001 */
[----:B------:R-:W-:Y:S02]  /*af20*/  PRMT R3, R15, 0x3340, R42 ;  /* 0x000033400f037816 */ /* 0x000fe4000000002a */
[----:B------:R-:W-:Y:S02]  /*af30*/  LOP3.LUT R4, R4, 0xffff, RZ, 0xc0, !PT ;  /* 0x0000ffff04047812 */ /* 0x000fe400078ec0ff */
[----:B------:R-:W-:-:S02]  /*af40*/  LOP3.LUT R5, R5, 0xffff, RZ, 0xc0, !PT ;  /* 0x0000ffff05057812 */ /* 0x000fc400078ec0ff */
[----:B------:R-:W-:Y:S02]  /*af50*/  LOP3.LUT R6, R6, 0xffff, RZ, 0xc0, !PT ;  /* 0x0000ffff06067812 */ /* 0x000fe400078ec0ff */
[----:B------:R-:W-:Y:S02]  /*af60*/  PRMT R7, R3, 0x5410, R0 ;  /* 0x0000541003077816 */ /* 0x000fe40000000000 */
[----:B------:R-:W-:Y:S02]  /*af70*/  SHF.R.U32.HI R3, RZ, 0x8, R8 ;  /* 0x00000008ff037819 */ /* 0x000fe40000011608 */
[----:B------:R-:W-:Y:S02]  /*af80*/  PRMT R17, R4, 0x3340, R5 ;  /* 0x0000334004117816 */ /* 0x000fe40000000005 */
[----:B------:R-:W-:Y:S02]  /*af90*/  PRMT R8, R6, 0x3340, R1 ;  /* 0x0000334006087816 */ /* 0x000fe40000000001 */
[----:B------:R-:W-:-:S02]  /*afa0*/  SHF.R.U32.HI R4, RZ, 0x8, R28 ;  /* 0x00000008ff047819 */ /* 0x000fc4000001161c */
[----:B------:R-:W-:Y:S02]  /*afb0*/  SHF.R.U32.HI R5, RZ, 0x8, R21 ;  /* 0x00000008ff057819 */ /* 0x000fe40000011615 */
[----:B------:R-:W-:Y:S02]  /*afc0*/  SHF.R.U32.HI R6, RZ, 0x8, R32 ;  /* 0x00000008ff067819 */ /* 0x000fe40000011620 */
[----:B------:R-:W-:Y:S02]  /*afd0*/  LOP3.LUT R5, R5, 0xffff, RZ, 0xc0, !PT ;  /* 0x0000ffff05057812 */ /* 0x000fe400078ec0ff */
[----:B------:R-:W-:Y:S02]  /*afe0*/  LOP3.LUT R6, R6, 0xffff, RZ, 0xc0, !PT ;  /* 0x0000ffff06067812 */ /* 0x000fe400078ec0ff */
[----:B------:R-:W-:Y:S02]  /*aff0*/  LOP3.LUT R4, R4, 0xffff, RZ, 0xc0, !PT ;  /* 0x0000ffff04047812 */ /* 0x000fe400078ec0ff */
[----:B------:R-:W-:-:S02]  /*b000*/  SHF.R.U32.HI R0, RZ, 0x8, R15 ;  /* 0x00000008ff007819 */ /* 0x000fc4000001160f */
[----:B------:R-:W-:Y:S02]  /*b010*/  PRMT R6, R6, 0x3340, R1 ;  /* 0x0000334006067816 */ /* 0x000fe40000000001 */
[----:B------:R-:W-:Y:S02]  /*b020*/  PRMT R5, R4, 0x3340, R5 ;  /* 0x0000334004057816 */ /* 0x000fe40000000005 */
[----:B------:R-:W-:Y:S02]  /*b030*/  LOP3.LUT R18, R18, 0xffff, RZ, 0xc0, !PT ;  /* 0x0000ffff12127812 */ /* 0x000fe400078ec0ff */
[----:B------:R-:W-:Y:S02]  /*b040*/  PRMT R17, R17, 0x5410, R8 ;  /* 0x0000541011117816 */ /* 0x000fe40000000008 */
[----:B------:R-:W-:Y:S02]  /*b050*/  F2FP.SATFINITE.E4M3.F32.PACK_AB_MERGE_C R26, R27, R26, RZ ;  /* 0x0000001a1b1a723e */ /* 0x000fe400048070ff */
[----:B------:R-:W-:-:S02]  /*b060*/  LOP3.LUT R15, R0, 0xffff, RZ, 0xc0, !PT ;  /* 0x0000ffff000f7812 */ /* 0x000fc400078ec0ff */
[----:B------:R-:W-:Y:S02]  /*b070*/  SHF.R.U32.HI R0, RZ, 0x8, R20 ;  /* 0x00000008ff007819 */ /* 0x000fe40000011614 */
[----:B------:R-:W-:Y:S01]  /*b080*/  PRMT R27, R5, 0x5410, R6 ;  /* 0x00005410051b7816 */ /* 0x000fe20000000006 */
[----:B------:R-:W4:Y:S01]  /*b090*/  LDL.LU R20, [R1+0x98] ;  /* 0x0000980001147983 */ /* 0x000f220000300800 */
[--C-:B------:R-:W-:Y:S02]  /*b0a0*/  PRMT R5, R9, 0x4210, R18.reuse ;  /* 0x0000421009057816 */ /* 0x100fe40000000012 */
[----:B------:R-:W-:Y:S02]  /*b0b0*/  PRMT R25, R17, 0x5210, R18 ;  /* 0x0000521011197816 */ /* 0x000fe40000000012 */
[----:B------:R-:W4:Y:S01]  /*b0c0*/  LDL.LU R18, [R1+0x94] ;  /* 0x0000940001127983 */ /* 0x000f220000300800 */
[----:B------:R-:W-:Y:S02]  /*b0d0*/  SHF.R.U32.HI R2, RZ, 0x8, R42 ;  /* 0x00000008ff027819 */ /* 0x000fe4000001162a */
[----:B------:R-:W-:-:S02]  /*b0e0*/  F2FP.SATFINITE.E4M3.F32.PACK_AB_MERGE_C R34, R35, R34, RZ ;  /* 0x000000222322723e */ /* 0x000fc400048070ff */
[----:B------:R-:W-:Y:S02]  /*b0f0*/  LOP3.LUT R2, R2, 0xffff, RZ, 0xc0, !PT ;  /* 0x0000ffff02027812 */ /* 0x000fe400078ec0ff */
[----:B------:R-:W-:Y:S02]  /*b100*/  LOP3.LUT R3, R3, 0xffff, RZ, 0xc0, !PT ;  /* 0x0000ffff03037812 */ /* 0x000fe400078ec0ff */
[----:B------:R-:W-:Y:S02]  /*b110*/  LOP3.LUT R10, R10, 0xffff, RZ, 0xc0, !PT ;  /* 0x0000ffff0a0a7812 */ /* 0x000fe400078ec0ff */
[----:B------:R-:W-:Y:S02]  /*b120*/  LOP3.LUT R26, R26, 0xffff, RZ, 0xc0, !PT ;  /* 0x0000ffff1a1a7812 */ /* 0x000fe400078ec0ff */
[----:B------:R-:W-:Y:S02]  /*b130*/  LOP3.LUT R34, R34, 0xffff, RZ, 0xc0, !PT ;  /* 0x0000ffff22227812 */ /* 0x000fe400078ec0ff */
[----:B------:R-:W-:-:S02]  /*b140*/  PRMT R15, R15, 0x3340, R2 ;  /* 0x000033400f0f7816 */ /* 0x000fc40000000002 */
[----:B------:R-:W-:Y:S02]  /*b150*/  PRMT R38, R3, 0x3340, R38 ;  /* 0x0000334003267816 */ /* 0x000fe40000000026 */
[----:B------:R-:W-:Y:S02]  /*b160*/  PRMT R4, R7, 0x4210, R10 ;  /* 0x0000421007047816 */ /* 0x000fe4000000000a */
[----:B------:R-:W-:Y:S02]  /*b170*/  SHF.R.U32.HI R2, RZ, 0x8, R19 ;  /* 0x00000008ff027819 */ /* 0x000fe40000011613 */
[----:B------:R-:W-:Y:S02]  /*b180*/  SHF.R.U32.HI R3, RZ, 0x8, R24 ;  /* 0x00000008ff037819 */ /* 0x000fe40000011618 */
[----:B------:R-:W-:Y:S02]  /*b190*/  PRMT R6, R11, 0x4210, R26 ;  /* 0x000042100b067816 */ /* 0x000fe4000000001a */
[----:B------:R-:W-:-:S02]  /*b1a0*/  PRMT R7, R13, 0x4210, R34 ;  /* 0x000042100d077816 */ /* 0x000fc40000000022 */
[----:B------:R-:W-:Y:S02]  /*b1b0*/  LOP3.LUT R19, R0, 0xffff, RZ, 0xc0, !PT ;  /* 0x0000ffff00137812 */ /* 0x000fe400078ec0ff */
[----:B------:R-:W-:Y:S01]  /*b1c0*/  LOP3.LUT R2, R2, 0xffff, RZ, 0xc0, !PT ;  /* 0x0000ffff02027812 */ /* 0x000fe200078ec0ff */
[----:B--2---:R0:W-:Y:S01]  /*b1d0*/  STS.128 [R36], R4 ;  /* 0x0000000424007388 */ /* 0x0041e20000000c00 */
[----:B------:R-:W-:Y:S02]  /*b1e0*/  LOP3.LUT R3, R3, 0xffff, RZ, 0xc0, !PT ;  /* 0x0000ffff03037812 */ /* 0x000fe400078ec0ff */
[----:B------:R-:W-:Y:S02]  /*b1f0*/  PRMT R2, R19, 0x3340, R2 ;  /* 0x0000334013027816 */ /* 0x000fe40000000002 */
[----:B------:R-:W-:Y:S02]  /*b200*/  PRMT R3, R3, 0x3340, R40 ;  /* 0x0000334003037816 */ /* 0x000fe40000000028 */
[----:B------:R-:W-:-:S02]  /*b210*/  PRMT R15, R15, 0x5410, R38 ;  /* 0x000054100f0f7816 */ /* 0x000fc40000000026 */
[----:B------:R-:W-:Y:S01]  /*b220*/  PRMT R3, R2, 0x5410, R3 ;  /* 0x0000541002037816 */ /* 0x000fe20000000003 */
[----:B0-----:R-:W2:Y:S01]  /*b230*/  LDL.LU R4, [R1+0x90] ;  /* 0x0000900001047983 */ /* 0x001ea20000300800 */
[----:B------:R-:W-:-:S03]  /*b240*/  IMAD.SHL.U32 R0, R41, 0x10, RZ ;  /* 0x0000001029007824 */ /* 0x000fc600078e00ff */
[----:B------:R-:W2:Y:S01]  /*b250*/  LDL.LU R14, [R1+0x8c] ;  /* 0x00008c00010e7983 */ /* 0x000ea20000300800 */
[----:B------:R-:W-:Y:S02]  /*b260*/  PRMT R24, R15, 0x5210, R10 ;  /* 0x000052100f187816 */ /* 0x000fe4000000000a */
[----:B------:R-:W-:Y:S02]  /*b270*/  PRMT R26, R3, 0x5210, R26 ;  /* 0x00005210031a7816 */ /* 0x000fe4000000001a */
[----:B------:R-:W-:Y:S02]  /*b280*/  PRMT R27, R27, 0x5210, R34 ;  /* 0x000052101b1b7816 */ /* 0x000fe40000000022 */
[----:B------:R-:W-:-:S03]  /*b290*/  LOP3.LUT R16, R0, 0xff0, RZ, 0xc0, !PT ;  /* 0x00000ff000107812 */ /* 0x000fc600078ec0ff */
[----:B------:R0:W-:Y:S01]  /*b2a0*/  STS.128 [R36+0x800], R24 ;  /* 0x0008001824007388 */ /* 0x0001e20000000c00 */
[----:B------:R-:W-:Y:S06]  /*b2b0*/  BAR.SYNC.DEFER_BLOCKING 0x0 ;  /* 0x0000000000007b1d */ /* 0x000fec0000010000 */
[----:B0-----:R-:W2:Y:S04]  /*b2c0*/  LDL.LU R26, [R1+0x88] ;  /* 0x00008800011a7983 */ /* 0x001ea80000300800 */
[----:B------:R-:W2:Y:S04]  /*b2d0*/  LDL.LU R12, [R1+0x84] ;  /* 0x00008400010c7983 */ /* 0x000ea80000300800 */
[----:B------:R-:W2:Y:S04]  /*b2e0*/  LDL.LU R24, [R1+0x80] ;  /* 0x0000800001187983 */ /* 0x000ea80000300800 */
[----:B------:R-:W0:Y:S01]  /*b2f0*/  LDS.128 R8, [R16+UR9] ;  /* 0x0000000910087984 */ /* 0x000e220008000c00 */
[C---:B-1----:R-:W-:Y:S01]  /*b300*/  IMAD R0, R39.reuse, UR4, RZ ;  /* 0x0000000427007c24 */ /* 0x042fe2000f8e02ff */
[----:B---3--:R-:W-:-:S04]  /*b310*/  ISETP.GE.AND P0, PT, R39, UR14, PT ;  /* 0x0000000e27007c0c */ /* 0x008fc8000bf06270 */
[----:B------:R-:W-:-:S04]  /*b320*/  IADD3 R45, P1, PT, R0, UR12, RZ ;  /* 0x0000000c002d7c10 */ /* 0x000fc8000ff3e0ff */
[----:B------:R-:W-:Y:S02]  /*b330*/  LEA.HI.X.SX32 R47, R0, UR13, 0x1, P1 ;  /* 0x0000000d002f7c11 */ /* 0x000fe400088f0eff */
[C---:B----4-:R-:W-:Y:S01]  /*b340*/  ISETP.LT.AND P1, PT, R18.reuse, UR15, !P0 ;  /* 0x0000000f12007c0c */ /* 0x050fe2000c721270 */
[----:B------:R-:W-:Y:S02]  /*b350*/  IMAD R7, R18, UR5, RZ ;  /* 0x0000000512077c24 */ /* 0x000fe4000f8e02ff */
[----:B------:R-:W3:Y:S01]  /*b360*/  LDL.LU R18, [R1+0x7c] ;  /* 0x00007c0001127983 */ /* 0x000ee20000300800 */
[C---:B------:R-:W-:Y:S01]  /*b370*/  IMAD R3, R37.reuse, UR5, RZ ;  /* 0x0000000525037c24 */ /* 0x040fe2000f8e02ff */
[----:B------:R-:W-:Y:S01]  /*b380*/  ISETP.LT.AND P4, PT, R37, UR15, !P0 ;  /* 0x0000000f25007c0c */ /* 0x000fe2000c781270 */
[C---:B------:R-:W-:Y:S01]  /*b390*/  IMAD R0, R20.reuse, UR5, RZ ;  /* 0x0000000514007c24 */ /* 0x040fe2000f8e02ff */
[----:B------:R-:W-:Y:S01]  /*b3a0*/  ISETP.LT.AND P3, PT, R20, UR15, !P0 ;  /* 0x0000000f14007c0c */ /* 0x000fe2000c761270 */
[----:B------:R-:W4:Y:S01]  /*b3b0*/  LDL.LU R22, [R1+0x78] ;  /* 0x0000780001167983 */ /* 0x000f220000300800 */
[----:B------:R-:W-:-:S02]  /*b3c0*/  IADD3 R2, P2, PT, R3, R45, RZ ;  /* 0x0000002d03027210 */ /* 0x000fc40007f5e0ff */
[C---:B0-----:R-:W-:Y:S01]  /*b3d0*/  PRMT R31, R9.reuse, 0x7773, RZ ;  /* 0x00007773091f7816 */ /* 0x041fe200000000ff */
[----:B------:R-:W4:Y:S01]  /*b3e0*/  LDL.LU R20, [R1+0x74] ;  /* 0x0000740001147983 */ /* 0x000f220000300800 */
[C---:B------:R-:W-:Y:S02]  /*b3f0*/  PRMT R33, R9.reuse, 0x7772, RZ ;  /* 0x0000777209217816 */ /* 0x040fe400000000ff */
[C---:B------:R-:W-:Y:S02]  /*b400*/  PRMT R35, R9.reuse, 0x7771, RZ ;  /* 0x0000777109237816 */ /* 0x040fe400000000ff */
[----:B------:R-:W-:Y:S02]  /*b410*/  PRMT R37, R9, 0x7770, RZ ;  /* 0x0000777009257816 */ /* 0x000fe400000000ff */
[----:B------:R-:W-:Y:S02]  /*b420*/  LEA.HI.X.SX32 R3, R3, R47, 0x1, P2 ;  /* 0x0000002f03037211 */ /* 0x000fe400010f0eff */
[----:B------:R-:W-:-:S02]  /*b430*/  PRMT R43, R8, 0x7770, RZ ;  /* 0x00007770082b7816 */ /* 0x000fc400000000ff */
[C---:B------:R-:W-:Y:S02]  /*b440*/  PRMT R13, R8.reuse, 0x7771, RZ ;  /* 0x00007771080d7816 */ /* 0x040fe400000000ff */
[C---:B------:R-:W-:Y:S01]  /*b450*/  PRMT R39, R8.reuse, 0x7773, RZ ;  /* 0x0000777308277816 */ /* 0x040fe200000000ff */
[----:B------:R0:W-:Y:S01]  /*b460*/  @P4 STG.E.U8 desc[UR20][R2.64], R43 ;  /* 0x0000002b02004986 */ /* 0x0001e2000c101114 */
[----:B------:R-:W-:Y:S02]  /*b470*/  PRMT R41, R8, 0x7772, RZ ;  /* 0x0000777208297816 */ /* 0x000fe400000000ff */
[C---:B------:R-:W-:Y:S02]  /*b480*/  PRMT R27, R10.reuse, 0x7773, RZ ;  /* 0x000077730a1b7816 */ /* 0x040fe400000000ff */
[C---:B------:R-:W-:Y:S02]  /*b490*/  PRMT R17, R10.reuse, 0x7772, RZ ;  /* 0x000077720a117816 */ /* 0x040fe400000000ff */
[----:B------:R-:W-:-:S02]  /*b4a0*/  PRMT R29, R10, 0x7771, RZ ;  /* 0x000077710a1d7816 */ /* 0x000fc400000000ff */
[----:B------:R-:W-:Y:S02]  /*b4b0*/  PRMT R15, R10, 0x7770, RZ ;  /* 0x000077700a0f7816 */ /* 0x000fe400000000ff */
[-C--:B------:R-:W-:Y:S02]  /*b4c0*/  IADD3 R6, P4, PT, R7, R45.reuse, RZ ;  /* 0x0000002d07067210 */ /* 0x080fe40007f9e0ff */
[C---:B--2---:R-:W-:Y:S01]  /*b4d0*/  ISETP.LT.AND P2, PT, R4.reuse, UR15, !P0 ;  /* 0x0000000f04007c0c */ /* 0x044fe2000c741270 */
[----:B------:R-:W-:Y:S01]  /*b4e0*/  IMAD R9, R4, UR5, RZ ;  /* 0x0000000504097c24 */ /* 0x000fe2000f8e02ff */
[----:B------:R-:W-:-:S04]  /*b4f0*/  IADD3 R4, P6, PT, R0, R45, RZ ;  /* 0x0000002d00047210 */ /* 0x000fc80007fde0ff */
[----:B------:R-:W-:Y:S01]  /*b500*/  LEA.HI.X.SX32 R5, R0, R47, 0x1, P6 ;  /* 0x0000002f00057211 */ /* 0x000fe200030f0eff */
[----:B------:R-:W-:Y:S01]  /*b510*/  IMAD R0, R14, UR5, RZ ;  /* 0x000000050e007c24 */ /* 0x000fe2000f8e02ff */
[----:B------:R-:W-:-:S03]  /*b520*/  IADD3 R8, P5, PT, R9, R45, RZ ;  /* 0x0000002d09087210 */ /* 0x000fc60007fbe0ff */
[----:B------:R1:W-:Y:S01]  /*b530*/  @P3 STG.E.U8 desc[UR20][R4.64], R13 ;  /* 0x0000000d04003986 */ /* 0x0003e2000c101114 */
[----:B------:R-:W-:Y:S02]  /*b540*/  IADD3 R10, P3, PT, R0, R45, RZ ;  /* 0x0000002d000a7210 */ /* 0x000fe40007f7e0ff */
[C---:B------:R-:W-:Y:S02]  /*b550*/  PRMT R19, R11.reuse, 0x7773, RZ ;  /* 0x000077730b137816 */ /* 0x040fe400000000ff */
[C---:B------:R-:W-:Y:S02]  /*b560*/  PRMT R21, R11.reuse, 0x7772, RZ ;  /* 0x000077720b157816 */ /* 0x040fe400000000ff */
[C---:B------:R-:W-:Y:S02]  /*b570*/  PRMT R23, R11.reuse, 0x7771, RZ ;  /* 0x000077710b177816 */ /* 0x040fe400000000ff */
[----:B------:R-:W-:Y:S02]  /*b580*/  PRMT R25, R11, 0x7770, RZ ;  /* 0x000077700b197816 */ /* 0x000fe400000000ff */
[----:B------:R-:W-:-:S02]  /*b590*/  LEA.HI.X.SX32 R7, R7, R47, 0x1, P4 ;  /* 0x0000002f07077211 */ /* 0x000fc400020f0eff */
[-C--:B------:R-:W-:Y:S02]  /*b5a0*/  LEA.HI.X.SX32 R9, R9, R47.reuse, 0x1, P5 ;  /* 0x0000002f09097211 */ /* 0x080fe400028f0eff */
[----:B------:R-:W-:Y:S01]  /*b5b0*/  LEA.HI.X.SX32 R11, R0, R47, 0x1, P3 ;  /* 0x0000002f000b7211 */ /* 0x000fe200018f0eff */
[----:B------:R-:W-:Y:S01]  /*b5c0*/  @P1 STG.E.U8 desc[UR20][R6.64], R41 ;  /* 0x0000002906001986 */ /* 0x000fe2000c101114 */
[----:B------:R-:W-:-:S03]  /*b5d0*/  IMAD R0, R26, UR5, RZ ;  /* 0x000000051a007c24 */ /* 0x000fc6000f8e02ff */
[----:B------:R2:W-:Y:S01]  /*b5e0*/  @P2 STG.E.U8 desc[UR20][R8.64], R39 ;  /* 0x0000002708002986 */ /* 0x0005e2000c101114 */
[----:B------:R-:W-:Y:S02]  /*b5f0*/  ISETP.LT.AND P6, PT, R14, UR15, !P0 ;  /* 0x0000000f0e007c0c */ /* 0x000fe4000c7c1270 */
[----:B0-----:R-:W-:Y:S01]  /*b600*/  IADD3 R2, P2, PT, R0, R45, RZ ;  /* 0x0000002d00027210 */ /* 0x001fe20007f5e0ff */
[----:B------:R-:W4:Y:S01]  /*b610*/  LDL.LU R14, [R1+0x70] ;  /* 0x00007000010e7983 */ /* 0x000f220000300800 */
[----:B------:R-:W-:Y:S02]  /*b620*/  ISETP.LT.AND P4, PT, R26, UR15, !P0 ;  /* 0x0000000f1a007c0c */ /* 0x000fe4000c781270 */
[----:B------:R-:W-:Y:S01]  /*b630*/  LEA.HI.X.SX32 R3, R0, R47, 0x1, P2 ;  /* 0x0000002f00037211 */ /* 0x000fe200010f0eff */
[----:B------:R-:W4:Y:S01]  /*b640*/  LDL.LU R26, [R1+0x6c] ;  /* 0x00006c00011a7983 */ /* 0x000f220000300800 */
[C---:B---3--:R-:W-:Y:S01]  /*b650*/  ISETP.LT.AND P2, PT, R18.reuse, UR15, !P0 ;  /* 0x0000000f12007c0c */ /* 0x048fe2000c741270 */
[----:B------:R-:W-:-:S02]  /*b660*/  IMAD R0, R18, UR5, RZ ;  /* 0x0000000512007c24 */ /* 0x000fc4000f8e02ff */
[----:B------:R-:W3:Y:S01]  /*b670*/  LDL.LU R18, [R1+0x68] ;  /* 0x0000680001127983 */ /* 0x000ee20000300800 */
[C---:B------:R-:W-:Y:S01]  /*b680*/  ISETP.LT.AND P3, PT, R12.reuse, UR15, !P0 ;  /* 0x0000000f0c007c0c */ /* 0x040fe2000c761270 */
[----:B------:R-:W-:Y:S02]  /*b690*/  IMAD R12, R12, UR5, RZ ;  /* 0x000000050c0c7c24 */ /* 0x000fe4000f8e02ff */
[----:B------:R0:W-:Y:S01]  /*b6a0*/  @P6 STG.E.U8 desc[UR20][R10.64], R37 ;  /* 0x000000250a006986 */ /* 0x0001e2000c101114 */
[C---:B-1----:R-:W-:Y:S01]  /*b6b0*/  IMAD R13, R24.reuse, UR5, RZ ;  /* 0x00000005180d7c24 */ /* 0x042fe2000f8e02ff */
[----:B------:R-:W-:Y:S02]  /*b6c0*/  ISETP.LT.AND P1, PT, R24, UR15, !P0 ;  /* 0x0000000f18007c0c */ /* 0x000fe4000c721270 */
[----:B------:R1:W-:Y:S01]  /*b6d0*/  @P4 STG.E.U8 desc[UR20][R2.64], R35 ;  /* 0x0000002302004986 */ /* 0x0003e2000c101114 */
[-C--:B------:R-:W-:Y:S02]  /*b6e0*/  IADD3 R4, P5, PT, R12, R45.reuse, RZ ;  /* 0x0000002d0c047210 */ /* 0x080fe40007fbe0ff */
[-C--:B--2---:R-:W-:Y:S01]  /*b6f0*/  IADD3 R8, P6, PT, R13, R45.reuse, RZ ;  /* 0x0000002d0d087210 */ /* 0x084fe20007fde0ff */
[----:B------:R-:W2:Y:S01]  /*b700*/  LDL.LU R24, [R1+0x64] ;  /* 0x0000640001187983 */ /* 0x000ea20000300800 */
[----:B0-----:R-:W-:-:S02]  /*b710*/  IADD3 R10, P4, PT, R0, R45, RZ ;  /* 0x0000002d000a7210 */ /* 0x001fc40007f9e0ff */
[-C--:B------:R-:W-:Y:S02]  /*b720*/  LEA.HI.X.SX32 R5, R12, R47.reuse, 0x1, P5 ;  /* 0x0000002f0c057211 */ /* 0x080fe400028f0eff */
[-C--:B------:R-:W-:Y:S01]  /*b730*/  LEA.HI.X.SX32 R11, R0, R47.reuse, 0x1, P4 ;  /* 0x0000002f000b7211 */ /* 0x080fe200020f0eff */
[C---:B----4-:R-:W-:Y:S01]  /*b740*/  IMAD R0, R22.reuse, UR5, RZ ;  /* 0x0000000516007c24 */ /* 0x050fe2000f8e02ff */
[----:B------:R-:W-:Y:S02]  /*b750*/  ISETP.LT.AND P5, PT, R22, UR15, !P0 ;  /* 0x0000000f16007c0c */ /* 0x000fe4000c7a1270 */
[----:B------:R-:W4:Y:S01]  /*b760*/  LDL.LU R22, [R1+0x60] ;  /* 0x0000600001167983 */ /* 0x000f220000300800 */
[----:B------:R-:W-:-:S03]  /*b770*/  LEA.HI.X.SX32 R9, R13, R47, 0x1, P6 ;  /* 0x0000002f0d097211 */ /* 0x000fc600030f0eff */
[----:B------:R-:W4:Y:S01]  /*b780*/  LDL.LU R28, [R1+0x5c] ;  /* 0x00005c00011c7983 */ /* 0x000f220000300800 */
[----:B-1----:R-:W-:-:S03]  /*b790*/  IMAD R3, R20, UR5, RZ ;  /* 0x0000000514037c24 */ /* 0x002fc6000f8e02ff */
[----:B------:R-:W-:Y:S04]  /*b7a0*/  @P3 STG.E.U8 desc[UR20][R4.64], R33 ;  /* 0x0000002104003986 */ /* 0x000fe8000c101114 */
[----:B------:R-:W-:Y:S01]  /*b7b0*/  @P1 STG.E.U8 desc[UR20][R8.64], R31 ;  /* 0x0000001f08001986 */ /* 0x000fe2000c101114 */
[----:B------:R-:W-:-:S03]  /*b7c0*/  ISETP.LT.AND P1, PT, R20, UR15, !P0 ;  /* 0x0000000f14007c0c */ /* 0x000fc6000c721270 */
[----:B------:R-:W4:Y:S01]  /*b7d0*/  LDL.LU R20, [R1+0x58] ;  /* 0x0000580001147983 */ /* 0x000f220000300800 */
[CC--:B------:R-:W-:Y:S02]  /*b7e0*/  IADD3 R12, P3, PT, R0.reuse, R45.reuse, RZ ;  /* 0x0000002d000c7210 */ /* 0x0c0fe40007f7e0ff */
[C---:B------:R-:W-:Y:S01]  /*b7f0*/  IADD3 R2, P4, PT, R3.reuse, R45, RZ ;  /* 0x0000002d03027210 */ /* 0x040fe20007f9e0ff */
[----:B------:R0:W-:Y:S01]  /*b800*/  @P2 STG.E.U8 desc[UR20][R10.64], R15 ;  /* 0x0000000f0a002986 */ /* 0x0001e2000c101114 */
[-C--:B------:R-:W-:Y:S02]  /*b810*/  LEA.HI.X.SX32 R13, R0, R47.reuse, 0x1, P3 ;  /* 0x0000002f000d7211 */ /* 0x080fe400018f0eff */
[----:B------:R-:W-:Y:S01]  /*b820*/  LEA.HI.X.SX32 R3, R3, R47, 0x1, P4 ;  /* 0x0000002f03037211 */ /* 0x000fe200020f0eff */
[----:B------:R4:W1:Y:S01]  /*b830*/  LDS.128 R4, [R16+UR9+0x1000] ;  /* 0x0010000910047984 */ /* 0x0008620008000c00 */
[C---:B------:R-:W-:Y:S01]  /*b840*/  ISETP.LT.AND P3, PT, R26.reuse, UR15, !P0 ;  /* 0x0000000f1a007c0c */ /* 0x040fe2000c761270 */
[----:B------:R-:W-:-:S02]  /*b850*/  IMAD R0, R26, UR5, RZ ;  /* 0x000000051a007c24 */ /* 0x000fc4000f8e02ff */
[----:B------:R-:W4:Y:S01]  /*b860*/  LDL.LU R26, [R1+0x54] ;  /* 0x00005400011a7983 */ /* 0x000f220000300800 */
[C---:B---3--:R-:W-:Y:S01]  /*b870*/  ISETP.LT.AND P4, PT, R18.reuse, UR15, !P0 ;  /* 0x0000000f12007c0c */ /* 0x048fe2000c781270 */
[----:B0-----:R-:W-:Y:S02]  /*b880*/  IMAD R15, R18, UR5, RZ ;  /* 0x00000005120f7c24 */ /* 0x001fe4000f8e02ff */
[----:B------:R-:W3:Y:S01]  /*b890*/  LDL.LU R18, [R1+0x50] ;  /* 0x0000500001127983 */ /* 0x000ee20000300800 */
[C---:B------:R-:W-:Y:S01]  /*b8a0*/  ISETP.LT.AND P2, PT, R14.reuse, UR15, !P0 ;  /* 0x0000000f0e007c0c */ /* 0x040fe2000c741270 */
[----:B------:R-:W-:Y:S02]  /*b8b0*/  IMAD R14, R14, UR5, RZ ;  /* 0x000000050e0e7c24 */ /* 0x000fe4000f8e02ff */
[----:B------:R0:W-:Y:S01]  /*b8c0*/  @P5 STG.E.U8 desc[UR20][R12.64], R29 ;  /* 0x0000001d0c005986 */ /* 0x0001e2000c101114 */
[-C--:B------:R-:W-:Y:S02]  /*b8d0*/  IADD3 R10, P5, PT, R0, R45.reuse, RZ ;  /* 0x0000002d000a7210 */ /* 0x080fe40007fbe0ff */
[----:B------:R-:W-:-:S02]  /*b8e0*/  IADD3 R8, P6, PT, R14, R45, RZ ;  /* 0x0000002d0e087210 */ /* 0x000fc40007fde0ff */
[-C--:B------:R-:W-:Y:S02]  /*b8f0*/  LEA.HI.X.SX32 R11, R0, R47.reuse, 0x1, P5 ;  /* 0x0000002f000b7211 */ /* 0x080fe400028f0eff */
[----:B------:R-:W-:Y:S01]  /*b900*/  LEA.HI.X.SX32 R9, R14, R47, 0x1, P6 ;  /* 0x0000002f0e097211 */ /* 0x000fe200030f0eff */
[----:B------:R0:W-:Y:S01]  /*b910*/  @P1 STG.E.U8 desc[UR20][R2.64], R17 ;  /* 0x0000001102001986 */ /* 0x0001e2000c101114 */
[C---:B------:R-:W-:Y:S01]  /*b920*/  IADD3 R14, P1, PT, R15.reuse, R45, RZ ;  /* 0x0000002d0f0e7210 */ /* 0x040fe20007f3e0ff */
[----:B--2---:R-:W-:Y:S02]  /*b930*/  IMAD R0, R24, UR5, RZ ;  /* 0x0000000518007c24 */ /* 0x004fe4000f8e02ff */
[----:B------:R2:W-:Y:S01]  /*b940*/  @P2 STG.E.U8 desc[UR20][R8.64], R27 ;  /* 0x0000001b08002986 */ /* 0x0005e2000c101114 */
[----:B------:R-:W-:-:S03]  /*b950*/  LEA.HI.X.SX32 R15, R15, R47, 0x1, P1 ;  /* 0x0000002f0f0f7211 */ /* 0x000fc600008f0eff */
[----:B------:R-:W-:Y:S01]  /*b960*/  @P3 STG.E.U8 desc[UR20][R10.64], R25 ;  /* 0x000000190a003986 */ /* 0x000fe2000c101114 */
[----:B------:R-:W-:Y:S01]  /*b970*/  ISETP.LT.AND P3, PT, R24, UR15, !P0 ;  /* 0x0000000f18007c0c */ /* 0x000fe2000c761270 */
[C---:B----4-:R-:W-:Y:S01]  /*b980*/  IMAD R16, R22.reuse, UR5, RZ ;  /* 0x0000000516107c24 */ /* 0x050fe2000f8e02ff */
[----:B------:R-:W-:Y:S01]  /*b990*/  ISETP.LT.AND P2, PT, R22, UR15, !P0 ;  /* 0x0000000f16007c0c */ /* 0x000fe2000c741270 */
[----:B------:R-:W4:Y:S04]  /*b9a0*/  LDL.LU R24, [R1+0x4c] ;  /* 0x00004c0001187983 */ /* 0x000f280000300800 */
[----:B------:R-:W4:Y:S01]  /*b9b0*/  LDL.LU R22, [R1+0x48] ;  /* 0x0000480001167983 */ /* 0x000f220000300800 */
[----:B0-----:R-:W-:Y:S01]  /*b9c0*/  IADD3 R12, P1, PT, R0, R45, RZ ;  /* 0x0000002d000c7210 */ /* 0x001fe20007f3e0ff */
[----:B------:R-:W-:-:S02]  /*b9d0*/  IMAD R17, R28, UR5, RZ ;  /* 0x000000051c117c24 */ /* 0x000fc4000f8e02ff */
[----:B------:R1:W-:Y:S01]  /*b9e0*/  @P4 STG.E.U8 desc[UR20][R14.64], R23 ;  /* 0x000000170e004986 */ /* 0x0003e2000c101114 */
[----:B------:R-:W-:Y:S02]  /*b9f0*/  ISETP.LT.AND P4, PT, R28, UR15, !P0 ;  /* 0x0000000f1c007c0c */ /* 0x000fe4000c781270 */
[----:B------:R-:W-:Y:S02]  /*ba00*/  IADD3 R2, P5, PT, R16, R45, RZ ;  /* 0x0000002d10027210 */ /* 0x000fe40007fbe0ff */
[----:B------:R-:W-:Y:S01]  /*ba10*/  LEA.HI.X.SX32 R13, R0, R47, 0x1, P1 ;  /* 0x0000002f000d7211 */ /* 0x000fe200008f0eff */
[C---:B------:R-:W-:Y:S01]  /*ba20*/  IMAD R0, R20.reuse, UR5, RZ ;  /* 0x0000000514007c24 */ /* 0x040fe2000f8e02ff */
[----:B------:R-:W-:Y:S02]  /*ba30*/  ISETP.LT.AND P1, PT, R20, UR15, !P0 ;  /* 0x0000000f14007c0c */ /* 0x000fe4000c721270 */
[----:B--2---:R-:W-:Y:S01]  /*ba40*/  IADD3 R8, P6, PT, R17, R45, RZ ;  /* 0x0000002d11087210 */ /* 0x004fe20007fde0ff */
[----:B------:R-:W2:Y:S01]  /*ba50*/  LDL.LU R20, [R1+0x44] ;  /* 0x0000440001147983 */ /* 0x000ea20000300800 */
[----:B------:R-:W-:-:S02]  /*ba60*/  LEA.HI.X.SX32 R3, R16, R47, 0x1, P5 ;  /* 0x0000002f10037211 */ /* 0x000fc400028f0eff */
[----:B------:R-:W-:Y:S02]  /*ba70*/  LEA.HI.X.SX32 R9, R17, R47, 0x1, P6 ;  /* 0x0000002f11097211 */ /* 0x000fe400030f0eff */
[----:B-1----:R-:W-:Y:S01]  /*ba80*/  PRMT R23, R4, 0x7770, RZ ;  /* 0x0000777004177816 */ /* 0x002fe200000000ff */
[----:B------:R0:W-:Y:S04]  /*ba90*/  @P3 STG.E.U8 desc[UR20][R12.64], R21 ;  /* 0x000000150c003986 */ /* 0x0001e8000c101114 */
[----:B------:R-:W-:Y:S04]  /*baa0*/  @P2 STG.E.U8 desc[UR20][R2.64], R19 ;  /* 0x0000001302002986 */ /* 0x000fe8000c101114 */
[----:B------:R1:W-:Y:S01]  /*bab0*/  @P4 STG.E.U8 desc[UR20][R8.64], R23 ;  /* 0x0000001708004986 */ /* 0x0003e2000c101114 */
[C---:B---3--:R-:W-:Y:S01]  /*bac0*/  ISETP.LT.AND P4, PT, R18.reuse, UR15, !P0 ;  /* 0x0000000f12007c0c */ /* 0x048fe2000c781270 */
[----:B------:R-:W-:-:S02]  /*bad0*/  IMAD R14, R18, UR5, RZ ;  /* 0x00000005120e7c24 */ /* 0x000fc4000f8e02ff */
[----:B------:R-:W3:Y:S01]  /*bae0*/  LDL.LU R18, [R1+0x40] ;  /* 0x0000400001127983 */ /* 0x000ee20000300800 */
[----:B------:R-:W-:Y:S02]  /*baf0*/  IADD3 R10, P3, PT, R0, R45, RZ ;  /* 0x0000002d000a7210 */ /* 0x000fe40007f7e0ff */
[----:B------:R-:W-:Y:S01]  /*bb00*/  ISETP.LT.AND P2, PT, R26, UR15, !P0 ;  /* 0x0000000f1a007c0c */ /* 0x000fe2000c741270 */
[----:B------:R-:W3:Y:S01]  /*bb10*/  LDL.LU R27, [R1+0x3c] ;  /* 0x00003c00011b7983 */ /* 0x000ee20000300800 */
[----:B------:R-:W-:Y:S01]  /*bb20*/  LEA.HI.X.SX32 R11, R0, R47, 0x1, P3 ;  /* 0x0000002f000b7211 */ /* 0x000fe200018f0eff */
[----:B------:R-:W-:Y:S02]  /*bb30*/  IMAD R0, R26, UR5, RZ ;  /* 0x000000051a007c24 */ /* 0x000fe4000f8e02ff */
[----:B------:R-:W3:Y:S03]  /*bb40*/  LDL.LU R26, [R1+0x38] ;  /* 0x00003800011a7983 */ /* 0x000ee60000300800 */
[----:B0-----:R-:W-:Y:S01]  /*bb50*/  IADD3 R12, P6, PT, R0, R45, RZ ;  /* 0x0000002d000c7210 */ /* 0x001fe20007fde0ff */
[----:B------:R-:W3:Y:S01]  /*bb60*/  LDL.LU R25, [R1+0x34] ;  /* 0x0000340001197983 */ /* 0x000ee20000300800 */
[----:B------:R-:W-:-:S02]  /*bb70*/  PRMT R17, R4, 0x7771, RZ ;  /* 0x0000777104117816 */ /* 0x000fc400000000ff */
[----:B------:R-:W-:Y:S02]  /*bb80*/  LEA.HI.X.SX32 R13, R0, R47, 0x1, P6 ;  /* 0x0000002f000d7211 */ /* 0x000fe400030f0eff */
[----:B-1----:R-:W-:Y:S01]  /*bb90*/  PRMT R23, R4, 0x7772, RZ ;  /* 0x0000777204177816 */ /* 0x002fe200000000ff */
[----:B------:R0:W-:Y:S01]  /*bba0*/  @P1 STG.E.U8 desc[UR20][R10.64], R17 ;  /* 0x000000110a001986 */ /* 0x0001e2000c101114 */
[----:B----4-:R-:W-:-:S03]  /*bbb0*/  IMAD R0, R22, UR5, RZ ;  /* 0x0000000516007c24 */ /* 0x010fc6000f8e02ff */
[----:B------:R1:W-:Y:S01]  /*bbc0*/  @P2 STG.E.U8 desc[UR20][R12.64], R23 ;  /* 0x000000170c002986 */ /* 0x0003e2000c101114 */
[C---:B------:R-:W-:Y:S01]  /*bbd0*/  ISETP.LT.AND P3, PT, R24.reuse, UR15, !P0 ;  /* 0x0000000f18007c0c */ /* 0x040fe2000c761270 */
[----:B------:R-:W-:Y:S01]  /*bbe0*/  IMAD R15, R24, UR5, RZ ;  /* 0x00000005180f7c24 */ /* 0x000fe2000f8e02ff */
[----:B0-----:R-:W-:Y:S01]  /*bbf0*/  IADD3 R10, P2, PT, R0, R45, RZ ;  /* 0x0000002d000a7210 */ /* 0x001fe20007f5e0ff */
[----:B------:R-:W4:Y:S01]  /*bc00*/  LDL.LU R24, [R1+0x30] ;  /* 0x0000300001187983 */ /* 0x000f220000300800 */
[----:B------:R-:W-:Y:S02]  /*bc10*/  ISETP.LT.AND P1, PT, R22, UR15, !P0 ;  /* 0x0000000f16007c0c */ /* 0x000fe4000c721270 */
[----:B------:R-:W-:Y:S01]  /*bc20*/  LEA.HI.X.SX32 R11, R0, R47, 0x1, P2 ;  /* 0x0000002f000b7211 */ /* 0x000fe200010f0eff */
[----:B------:R-:W4:Y:S01]  /*bc30*/  LDL.LU R16, [R1+0x28] ;  /* 0x0000280001107983 */ /* 0x000f220000300800 */
[----:B------:R-:W-:Y:S02]  /*bc40*/  IADD3 R2, P5, PT, R14, R45, RZ ;  /* 0x0000002d0e027210 */ /* 0x000fe40007fbe0ff */
[C---:B--2---:R-:W-:Y:S01]  /*bc50*/  ISETP.LT.AND P2, PT, R20.reuse, UR15, !P0 ;  /* 0x0000000f14007c0c */ /* 0x044fe2000c741270 */
[----:B------:R-:W-:Y:S01]  /*bc60*/  IMAD R0, R20, UR5, RZ ;  /* 0x0000000514007c24 */ /* 0x000fe2000f8e02ff */
[----:B------:R-:W2:Y:S01]  /*bc70*/  LDL.LU R22, [R1+0x24] ;  /* 0x0000240001167983 */ /* 0x000ea20000300800 */
[----:B------:R-:W-:-:S03]  /*bc80*/  LEA.HI.X.SX32 R3, R14, R47, 0x1, P5 ;  /* 0x0000002f0e037211 */ /* 0x000fc600028f0eff */
[----:B------:R-:W2:Y:S01]  /*bc90*/  LDL.LU R20, [R1+0x20] ;  /* 0x0000200001147983 */ /* 0x000ea20000300800 */
[----:B------:R-:W-:-:S05]  /*bca0*/  PRMT R21, R4, 0x7773, RZ ;  /* 0x0000777304157816 */ /* 0x000fca00000000ff */
[----:B------:R0:W-:Y:S01]  /*bcb0*/  @P4 STG.E.U8 desc[UR20][R2.64], R21 ;  /* 0x0000001502004986 */ /* 0x0001e2000c101114 */
[C---:B---3--:R-:W-:Y:S01]  /*bcc0*/  ISETP.LT.AND P4, PT, R18.reuse, UR15, !P0 ;  /* 0x0000000f12007c0c */ /* 0x048fe2000c781270 */
[----:B------:R-:W-:Y:S02]  /*bcd0*/  IMAD R14, R18, UR5, RZ ;  /* 0x00000005120e7c24 */ /* 0x000fe4000f8e02ff */
[----:B------:R-:W3:Y:S01]  /*bce0*/  LDL.LU R18, [R1+0x2c] ;  /* 0x00002c0001127983 */ /* 0x000ee20000300800 */
[----:B------:R-:W-:Y:S02]  /*bcf0*/  IADD3 R8, P6, PT, R15, R45, RZ ;  /* 0x0000002d0f087210 */ /* 0x000fe40007fde0ff */
[----:B------:R-:W-:Y:S02]  /*bd00*/  PRMT R19, R5, 0x7770, RZ ;  /* 0x0000777005137816 */ /* 0x000fe400000000ff */
[----:B------:R-:W-:Y:S02]  /*bd10*/  LEA.HI.X.SX32 R9, R15, R47, 0x1, P6 ;  /* 0x0000002f0f097211 */ /* 0x000fe400030f0eff */
[----:B------:R-:W-:-:S02]  /*bd20*/  PRMT R17, R5, 0x7771, RZ ;  /* 0x0000777105117816 */ /* 0x000fc400000000ff */
[C---:B-1----:R-:W-:Y:S01]  /*bd30*/  IADD3 R12, P6, PT, R0.reuse, R45, RZ ;  /* 0x0000002d000c7210 */ /* 0x042fe20007fde0ff */
[----:B------:R1:W-:Y:S01]  /*bd40*/  @P3 STG.E.U8 desc[UR20][R8.64], R19 ;  /* 0x0000001308003986 */ /* 0x0003e2000c101114 */
[----:B------:R-:W-:Y:S01]  /*bd50*/  IMAD R15, R27, UR5, RZ ;  /* 0x000000051b0f7c24 */ /* 0x000fe2000f8e02ff */
[----:B------:R-:W-:Y:S02]  /*bd60*/  PRMT R23, R5, 0x7772, RZ ;  /* 0x0000777205177816 */ /* 0x000fe400000000ff */
[----:B------:R-:W-:Y:S01]  /*bd70*/  LEA.HI.X.SX32 R13, R0, R47, 0x1, P6 ;  /* 0x0000002f000d7211 */ /* 0x000fe200030f0eff */
[----:B------:R4:W-:Y:S01]  /*bd80*/  @P1 STG.E.U8 desc[UR20][R10.64], R17 ;  /* 0x000000110a001986 */ /* 0x0009e2000c101114 */
[----:B------:R-:W-:Y:S01]  /*bd90*/  ISETP.LT.AND P3, PT, R27, UR15, !P0 ;  /* 0x0000000f1b007c0c */ /* 0x000fe2000c761270 */
[C---:B------:R-:W-:Y:S01]  /*bda0*/  IMAD R0, R26.reuse, UR5, RZ ;  /* 0x000000051a007c24 */ /* 0x040fe2000f8e02ff */
[----:B------:R-:W-:Y:S01]  /*bdb0*/  ISETP.LT.AND P1, PT, R26, UR15, !P0 ;  /* 0x0000000f1a007c0c */ /* 0x000fe2000c721270 */
[----:B------:R4:W-:Y:S01]  /*bdc0*/  @P2 STG.E.U8 desc[UR20][R12.64], R23 ;  /* 0x000000170c002986 */ /* 0x0009e2000c101114 */
[----:B0-----:R-:W-:-:S02]  /*bdd0*/  IADD3 R2, P5, PT, R14, R45, RZ ;  /* 0x0000002d0e027210 */ /* 0x001fc40007fbe0ff */
[-C--:B------:R-:W-:Y:S02]  /*bde0*/  IADD3 R4, P6, PT, R15, R45.reuse, RZ ;  /* 0x0000002d0f047210 */ /* 0x080fe40007fde0ff */
[----:B-1----:R-:W-:Y:S02]  /*bdf0*/  IADD3 R8, P2, PT, R0, R45, RZ ;  /* 0x0000002d00087210 */ /* 0x002fe40007f5e0ff */
[-C--:B------:R-:W-:Y:S02]  /*be00*/  LEA.HI.X.SX32 R3, R14, R47.reuse, 0x1, P5 ;  /* 0x0000002f0e037211 */ /* 0x080fe400028f0eff */
[----:B------:R-:W-:Y:S02]  /*be10*/  PRMT R21, R5, 0x7773, RZ ;  /* 0x0000777305157816 */ /* 0x000fe400000000ff */
[-C--:B------:R-:W-:Y:S02]  /*be20*/  LEA.HI.X.SX32 R5, R15, R47.reuse, 0x1, P6 ;  /* 0x0000002f0f057211 */ /* 0x080fe400030f0eff */
[----:B------:R-:W-:Y:S01]  /*be30*/  PRMT R19, R6, 0x7770, RZ ;  /* 0x0000777006137816 */ /* 0x000fe200000000ff */
[----:B----4-:R-:W-:Y:S01]  /*be40*/  IMAD R11, R24, UR5, RZ ;  /* 0x00000005180b7c24 */ /* 0x010fe2000f8e02ff */
[----:B------:R-:W-:-:S02]  /*be50*/  LEA.HI.X.SX32 R9, R0, R47, 0x1, P2 ;  /* 0x0000002f00097211 */ /* 0x000fc400010f0eff */
[----:B------:R-:W-:Y:S01]  /*be60*/  PRMT R17, R6, 0x7771, RZ ;  /* 0x0000777106117816 */ /* 0x000fe200000000ff */
[----:B------:R-:W-:Y:S01]  /*be70*/  @P4 STG.E.U8 desc[UR20][R2.64], R21 ;  /* 0x0000001502004986 */ /* 0x000fe2000c101114 */
[----:B------:R-:W-:-:S03]  /*be80*/  IMAD R13, R16, UR5, RZ ;  /* 0x00000005100d7c24 */ /* 0x000fc6000f8e02ff */
[----:B------:R0:W-:Y:S01]  /*be90*/  @P3 STG.E.U8 desc[UR20][R4.64], R19 ;  /* 0x0000001304003986 */ /* 0x0001e2000c101114 */
[----:B------:R-:W-:Y:S02]  /*bea0*/  IMAD R0, R25, UR5, RZ ;  /* 0x0000000519007c24 */ /* 0x000fe4000f8e02ff */
[----:B--2---:R-:W-:Y:S01]  /*beb0*/  IMAD R15, R20, UR5, RZ ;  /* 0x00000005140f7c24 */ /* 0x004fe2000f8e02ff */
[----:B------:R1:W-:Y:S01]  /*bec0*/  @P1 STG.E.U8 desc[UR20][R8.64], R17 ;  /* 0x0000001108001986 */ /* 0x0003e2000c101114 */
[-C--:B------:R-:W-:Y:S01]  /*bed0*/  IADD3 R10, P2, PT, R13, R45.reuse, RZ ;  /* 0x0000002d0d0a7210 */ /* 0x080fe20007f5e0ff */
[----:B------:R-:W-:Y:S01]  /*bee0*/  IMAD R14, R22, UR5, RZ ;  /* 0x00000005160e7c24 */ /* 0x000fe2000f8e02ff */
[CC--:B0-----:R-:W-:Y:S02]  /*bef0*/  IADD3 R4, P1, PT, R11.reuse, R45.reuse, RZ ;  /* 0x0000002d0b047210 */ /* 0x0c1fe40007f3e0ff */
[----:B------:R-:W-:Y:S02]  /*bf00*/  IADD3 R2, P6, PT, R0, R45, RZ ;  /* 0x0000002d00027210 */ /* 0x000fe40007fde0ff */
[----:B------:R-:W-:-:S02]  /*bf10*/  LEA.HI.X.SX32 R5, R11, R47, 0x1, P1 ;  /* 0x0000002f0b057211 */ /* 0x000fc400008f0eff */
[----:B------:R-:W-:Y:S02]  /*bf20*/  IADD3 R12, P1, PT, R15, R45, RZ ;  /* 0x0000002d0f0c7210 */ /* 0x000fe40007f3e0ff */
[----:B------:R-:W-:Y:S02]  /*bf30*/  ISETP.LT.AND P5, PT, R25, UR15, !P0 ;  /* 0x0000000f19007c0c */ /* 0x000fe4000c7a1270 */
[----:B------:R-:W-:Y:S02]  /*bf40*/  ISETP.LT.AND P4, PT, R24, UR15, !P0 ;  /* 0x0000000f18007c0c */ /* 0x000fe4000c781270 */
[----:B------:R-:W-:Y:S02]  /*bf50*/  ISETP.LT.AND P3, PT, R16, UR15, !P0 ;  /* 0x0000000f10007c0c */ /* 0x000fe4000c761270 */
[-C--:B------:R-:W-:Y:S02]  /*bf60*/  LEA.HI.X.SX32 R11, R13, R47.reuse, 0x1, P2 ;  /* 0x0000002f0d0b7211 */ /* 0x080fe400010f0eff */
[----:B------:R-:W-:-:S02]  /*bf70*/  LEA.HI.X.SX32 R3, R0, R47, 0x1, P6 ;  /* 0x0000002f00037211 */ /* 0x000fc400030f0eff */
[----:B------:R-:W-:Y:S02]  /*bf80*/  ISETP.LT.AND P2, PT, R22, UR15, !P0 ;  /* 0x0000000f16007c0c */ /* 0x000fe4000c741270 */
[----:B------:R-:W-:Y:S02]  /*bf90*/  LEA.HI.X.SX32 R13, R15, R47, 0x1, P1 ;  /* 0x0000002f0f0d7211 */ /* 0x000fe400008f0eff */
[----:B-1----:R-:W-:Y:S02]  /*bfa0*/  IADD3 R8, P6, PT, R14, R45, RZ ;  /* 0x0000002d0e087210 */ /* 0x002fe40007fde0ff */
[----:B------:R-:W-:Y:S02]  /*bfb0*/  ISETP.LT.AND P1, PT, R20, UR15, !P0 ;  /* 0x0000000f14007c0c */ /* 0x000fe4000c721270 */
[----:B------:R-:W-:Y:S02]  /*bfc0*/  LEA.HI.X.SX32 R9, R14, R47, 0x1, P6 ;  /* 0x0000002f0e097211 */ /* 0x000fe400030f0eff */
[----:B------:R-:W-:-:S02]  /*bfd0*/  PRMT R25, R6, 0x7772, RZ ;  /* 0x0000777206197816 */ /* 0x000fc400000000ff */
[----:B------:R-:W-:Y:S02]  /*bfe0*/  PRMT R23, R6, 0x7773, RZ ;  /* 0x0000777306177816 */ /* 0x000fe400000000ff */
[C---:B------:R-:W-:Y:S02]  /*bff0*/  PRMT R17, R7.reuse, 0x7773, RZ ;  /* 0x0000777307117816 */ /* 0x040fe400000000ff */
[C---:B------:R-:W-:Y:S02]  /*c000*/  PRMT R19, R7.reuse, 0x7772, RZ ;  /* 0x0000777207137816 */ /* 0x040fe400000000ff */
[C---:B------:R-:W-:Y:S02]  /*c010*/  PRMT R21, R7.reuse, 0x7771, RZ ;  /* 0x0000777107157816 */ /* 0x040fe400000000ff */
[----:B------:R-:W-:Y:S01]  /*c020*/  PRMT R7, R7, 0x7770, RZ ;  /* 0x0000777007077816 */ /* 0x000fe200000000ff */
[----:B------:R0:W-:Y:S04]  /*c030*/  @P5 STG.E.U8 desc[UR20][R2.64], R25 ;  /* 0x0000001902005986 */ /* 0x0001e8000c101114 */
[----:B------:R0:W-:Y:S04]  /*c040*/  @P4 STG.E.U8 desc[UR20][R4.64], R23 ;  /* 0x0000001704004986 */ /* 0x0001e8000c101114 */
[----:B------:R0:W-:Y:S04]  /*c050*/  @P3 STG.E.U8 desc[UR20][R10.64], R7 ;  /* 0x000000070a003986 */ /* 0x0001e8000c101114 */
[----:B------:R0:W-:Y:S04]  /*c060*/  @P2 STG.E.U8 desc[UR20][R8.64], R21 ;  /* 0x0000001508002986 */ /* 0x0001e8000c101114 */
[----:B------:R0:W-:Y:S01]  /*c070*/  @P1 STG.E.U8 desc[UR20][R12.64], R19 ;  /* 0x000000130c001986 */ /* 0x0001e2000c101114 */
[C---:B---3--:R-:W-:Y:S01]  /*c080*/  IMAD R16, R18.reuse, UR5, RZ ;  /* 0x0000000512107c24 */ /* 0x048fe2000f8e02ff */
[----:B------:R-:W-:-:S04]  /*c090*/  ISETP.LT.AND P0, PT, R18, UR15, !P0 ;  /* 0x0000000f12007c0c */ /* 0x000fc8000c701270 */
[----:B------:R-:W-:-:S04]  /*c0a0*/  IADD3 R14, P6, PT, R16, R45, RZ ;  /* 0x0000002d100e7210 */ /* 0x000fc80007fde0ff */
[----:B------:R-:W-:-:S05]  /*c0b0*/  LEA.HI.X.SX32 R15, R16, R47, 0x1, P6 ;  /* 0x0000002f100f7211 */ /* 0x000fca00030f0eff */
[----:B------:R0:W-:Y:S01]  /*c0c0*/  @P0 STG.E.U8 desc[UR20][R14.64], R17 ;  /* 0x000000110e000986 */ /* 0x0001e2000c101114 */
[----:B------:R-:W-:Y:S06]  /*c0d0*/  BAR.SYNC.DEFER_BLOCKING 0x0 ;  /* 0x0000000000007b1d */ /* 0x000fec0000010000 */
[----:B------:R-:W-:Y:S05]  /*c0e0*/  BRA.U UP0, `(.L_x_13) ;  /* 0x0000000100a07547 */ /* 0x000fea000b800000 */
[----:B------:R-:W1:Y:S01]  /*c0f0*/  S2UR UR5, SR_CgaCtaId ;  /* 0x00000000000579c3 */ /* 0x000e620000008800 */
[----:B------:R-:W-:Y:S01]  /*c100*/  NOP ;  /* 0x0000000000007918 */ /* 0x000fe20000000000 */
[----:B------:R-:W-:Y:S01]  /*c110*/  UMOV UR4, 0x50 ;  /* 0x0000005000047882 */ /* 0x000fe20000000000 */
[----:B------:R-:W-:Y:S02]  /*c120*/  IMAD.U32 R0, RZ, RZ, UR8 ;  /* 0x00000008ff007e24 */ /* 0x000fe4000f8e00ff */
[----:B0-----:R-:W-:Y:S02]  /*c130*/  IMAD.MOV.U32 R3, RZ, RZ, 0x3 ;  /* 0x00000003ff037424 */ /* 0x001fe400078e00ff */
[----:B------:R-:W-:Y:S01]  /*c140*/  IMAD.MOV.U32 R7, RZ, RZ, 0x1 ;  /* 0x00000001ff077424 */ /* 0x000fe200078e00ff */
[----:B------:R-:W-:-:S04]  /*c150*/  LOP3.LUT R0, R0, 0xffff, RZ, 0xc0, !PT ;  /* 0x0000ffff00007812 */ /* 0x000fc800078ec0ff */
[----:B------:R-:W-:-:S05]  /*c160*/  SHF.R.U32.HI R0, RZ, 0x5, R0 ;  /* 0x00000005ff007819 */ /* 0x000fca0000011600 */
[----:B------:R-:W-:Y:S01]  /*c170*/  VIADD R2, R0, 0x10 ;  /* 0x0000001000027836 */ /* 0x000fe20000000000 */
[----:B------:R-:W-:Y:S01]  /*c180*/  SHF.L.U32 R0, R3, R0, RZ ;  /* 0x0000000003007219 */ /* 0x000fe200000006ff */
[----:B-1----:R-:W-:-:S03]  /*c190*/  ULEA UR6, UR5, UR4, 0x18 ;  /* 0x0000000405067291 */ /* 0x002fc6000f8ec0ff */
[----:B------:R-:W-:-:S04]  /*c1a0*/  SHF.L.U32 R3, R7, R2, RZ ;  /* 0x0000000207037219 */ /* 0x000fc800000006ff */
[----:B------:R-:W-:Y:S02]  /*c1b0*/  LOP3.LUT R0, R3, R0, RZ, 0xfc, !PT ;  /* 0x0000000003007212 */ /* 0x000fe400078efcff */
[----:B------:R-:W0:Y:S02]  /*c1c0*/  LDS R5, [UR6] ;  /* 0x00000006ff057984 */ /* 0x000e240008000800 */
[C---:B------:R-:W-:Y:S02]  /*c1d0*/  LOP3.LUT R2, R0.reuse, 0xffff, RZ, 0xc0, !PT ;  /* 0x0000ffff00027812 */ /* 0x040fe400078ec0ff */
[----:B0-----:R-:W-:-:S04]  /*c1e0*/  LOP3.LUT R3, R0, 0xffff, R5, 0x80, !PT ;  /* 0x0000ffff00037812 */ /* 0x001fc800078e8005 */
[----:B------:R-:W-:-:S13]  /*c1f0*/  ISETP.NE.AND P0, PT, R3, R2, PT ;  /* 0x000000020300720c */ /* 0x000fda0003f05270 */
[----:B------:R-:W-:Y:S05]  /*c200*/  @P0 BRA `(.L_x_14) ;  /* 0x0000000000500947 */ /* 0x000fea0003800000 */
[----:B------:R-:W-:Y:S02]  /*c210*/  SHF.R.U32.HI R5, RZ, 0x10, R5 ;  /* 0x00000010ff057819 */ /* 0x000fe40000011605 */
[----:B------:R-:W-:-:S04]  /*c220*/  SHF.R.U32.HI R2, RZ, 0x10, R0 ;  /* 0x00000010ff027819 */ /* 0x000fc80000011600 */
[----:B------:R-:W-:-:S04]  /*c230*/  LOP3.LUT R5, R5, R2, RZ, 0xc0, !PT ;  /* 0x0000000205057212 */ /* 0x000fc800078ec0ff */
[----:B------:R-:W-:-:S13]  /*c240*/  ISETP.NE.AND P0, PT, R5, R2, PT ;  /* 0x000000020500720c */ /* 0x000fda0003f05270 */
[----:B------:R-:W-:Y:S05]  /*c250*/  @P0 BRA `(.L_x_15) ;  /* 0x0000000000300947 */ /* 0x000fea0003800000 */
[----:B------:R-:W-:Y:S01]  /*c260*/  R2UR UR4, R0 ;  /* 0x00000000000472ca */ /* 0x000fe200000e0000 */
[----:B------:R-:W-:Y:S01]  /*c270*/  VOTEU.ANY UR5, UPT, PT ;  /* 0x0000000000057886 */ /* 0x000fe200038e0100 */
[----:B------:R-:W0:Y:S01]  /*c280*/  S2R R0, SR_LANEID ;  /* 0x0000000000007919 */ /* 0x000e220000000000 */
[----:B------:R-:W-:-:S10]  /*c290*/  UFLO.U32 UR5, UR5 ;  /* 0x00000005000572bd */ /* 0x000fd400080e0000 */
[----:B------:R-:W-:-:S06]  /*c2a0*/  ULOP3.LUT UR4, URZ, UR4, URZ, 0x33, !UPT ;  /* 0x00000004ff047292 */ /* 0x000fcc000f8e33ff */
[----:B------:R-:W-:-:S04]  /*c2b0*/  IMAD.U32 R2, RZ, RZ, UR4 ;  /* 0x00000004ff027e24 */ /* 0x000fc8000f8e00ff */
[----:B------:R-:W1:Y:S02]  /*c2c0*/  REDUX UR7, R2 ;  /* 0x00000000020773c4 */ /* 0x000e640000000000 */
[----:B------:R2:W-:Y:S01]  /*c2d0*/  UTCATOMSWS.AND URZ, UR4 ;  /* 0x0000000400ff79e3 */ /* 0x0005e20008000000 */
[----:B0-----:R-:W-:Y:S01]  /*c2e0*/  ISETP.EQ.U32.AND P0, PT, R0, UR5, PT ;  /* 0x0000000500007c0c */ /* 0x001fe2000bf02070 */
[----:B-1----:R-:W-:-:S12]  /*c2f0*/  IMAD.U32 R0, RZ, RZ, UR7 ;  /* 0x00000007ff007e24 */ /* 0x002fd8000f8e00ff */
[----:B------:R2:W-:Y:S01]  /*c300*/  @P0 ATOMS.AND RZ, [UR6], R0 ;  /* 0x00000000ffff098c */ /* 0x0005e2000a800006 */
[----:B------:R-:W-:Y:S05]  /*c310*/  BRA `(.L_x_13) ;  /* 0x0000000000147947 */ /* 0x000fea0003800000 */
.L_x_15:
[----:B------:R-:W-:-:S07]  /*c320*/  MOV R2, 0xc340 ;  /* 0x0000c34000027802 */ /* 0x000fce0000000f00 */
[----:B------:R-:W-:Y:S05]  /*c330*/  CALL.REL.NOINC `($__internal_0_$__cuda_sm10x_tcgen05_guardrail_trap_col_being_dealloced_not_returned_by_alloc) ;  /* 0x00000000002c7944 */ /* 0x000fea0003c00000 */
[----:B------:R-:W-:Y:S05]  /*c340*/  BRA `(.L_x_13) ;  /* 0x0000000000087947 */ /* 0x000fea0003800000 */
.L_x_14:
[----:B------:R-:W-:-:S07]  /*c350*/  MOV R2, 0xc370 ;  /* 0x0000c37000027802 */ /* 0x000fce0000000f00 */
[----:B------:R-:W-:Y:S05]  /*c360*/  CALL.REL.NOINC `($__internal_2_$__cuda_sm10x_tcgen05_guardrail_trap_unallocated_columns_being_dealloced) ;  /* 0x0000000000387944 */ /* 0x000fea0003c00000 */
.L_x_13:
[----:B------:R-:W-:Y:S01]  /*c370*/  NOP ;  /* 0x0000000000007918 */ /* 0x000fe20000000000 */
[----:B--2---:R-:W-:Y:S05]  /*c380*/  EXIT ;  /* 0x000000000000794d */ /* 0x004fea0003800000 */
.L_x_8:
[----:B------:R-:W0:Y:S02]  /*c390*/  SYNCS.PHASECHK.TRANS64.TRYWAIT P3, [UR6], R121 ;  /* 0x00000079ff0075a7 */ /* 0x000e240008061106 */
[----:B0-----:R-:W-:Y:S05]  /*c3a0*/  @!P3 BRA `(.L_x_8) ;  /* 0xfffffffc00f8b947 */ /* 0x001fea000383ffff */
[----:B------:R-:W-:Y:S05]  /*c3b0*/  BRA `(.L_x_16) ;  /* 0xffffffb400487947 */ /* 0x000fea000383ffff */
.L_x_12:
[----:B------:R-:W1:Y:S02]  /*c3c0*/  SYNCS.PHASECHK.TRANS64.TRYWAIT P0, [UR6], R0 ;  /* 0x00000000ff0075a7 */ /* 0x000e640008001106 */
[----:B-1----:R-:W-:Y:S05]  /*c3d0*/  @!P0 BRA `(.L_x_12) ;  /* 0xfffffffc00f88947 */ /* 0x002fea000383ffff */
[----:B------:R-:W-:Y:S05]  /*c3e0*/  BRA `(.L_x_11) ;  /* 0xffffffe400ec7947 */ /* 0x000fea000383ffff */
        .weak           $__internal_0_$__cuda_sm10x_tcgen05_guardrail_trap_col_being_dealloced_not_returned_by_alloc
        .type           $__internal_0_$__cuda_sm10x_tcgen05_guardrail_trap_col_being_dealloced_not_returned_by_alloc,@function
        .size           $__internal_0_$__cuda_sm10x_tcgen05_guardrail_trap_col_being_dealloced_not_returned_by_alloc,($__internal_1_$__cuda_sm10x_tcgen05_guardrail_trap_phase_invalid_during_alloc - $__internal_0_$__cuda_sm10x_tcgen05_guardrail_trap_col_being_dealloced_not_returned_by_alloc)
$__internal_0_$__cuda_sm10x_tcgen05_guardrail_trap_col_being_dealloced_not_returned_by_alloc:
[----:B------:R-:W-:Y:S05]  /*c3f0*/  BPT.TRAP 0x1 ;  /* 0x000000040000795c */ /* 0x000fea0000300000 */
[----:B------:R-:W-:-:S04]  /*c400*/  IMAD.MOV.U32 R3, RZ, RZ, 0x0 ;  /* 0x00000000ff037424 */ /* 0x000fc800078e00ff */
[----:B------:R-:W-:Y:S05]  /*c410*/  RET.REL.NODEC R2 `(matmul_kernel) ;  /* 0xffffff3802f87950 */ /* 0x000fea0003c3ffff */
        .weak           $__internal_1_$__cuda_sm10x_tcgen05_guardrail_trap_phase_invalid_during_alloc
        .type           $__internal_1_$__cuda_sm10x_tcgen05_guardrail_trap_phase_invalid_during_alloc,@function
        .size           $__internal_1_$__cuda_sm10x_tcgen05_guardrail_trap_phase_invalid_during_alloc,($__internal_2_$__cuda_sm10x_tcgen05_guardrail_trap_unallocated_columns_being_dealloced - $__internal_1_$__cuda_sm10x_tcgen05_guardrail_trap_phase_invalid_during_alloc)
$__internal_1_$__cuda_sm10x_tcgen05_guardrail_trap_phase_invalid_during_alloc:
[----:B------:R-:W-:Y:S05]  /*c420*/  BPT.TRAP 0x1 ;  /* 0x000000040000795c */ /* 0x000fea0000300000 */
[----:B------:R-:W-:-:S04]  /*c430*/  IMAD.MOV.U32 R3, RZ, RZ, 0x0 ;  /* 0x00000000ff037424 */ /* 0x000fc800078e00ff */
[----:B------:R-:W-:Y:S05]  /*c440*/  RET.REL.NODEC R2 `(matmul_kernel) ;  /* 0xffffff3802ec7950 */ /* 0x000fea0003c3ffff */
        .weak           $__internal_2_$__cuda_sm10x_tcgen05_guardrail_trap_unallocated_columns_being_dealloced
        .type           $__internal_2_$__cuda_sm10x_tcgen05_guardrail_trap_unallocated_columns_being_dealloced,@function
        .size           $__internal_2_$__cuda_sm10x_tcgen05_guardrail_trap_unallocated_columns_being_dealloced,(.L_x_20 - $__internal_2_$__cuda_sm10x_tcgen05_guardrail_trap_unallocated_columns_being_dealloced)
$__internal_2_$__cuda_sm10x_tcgen05_guardrail_trap_unallocated_columns_being_dealloced:
[----:B------:R-:W-:Y:S05]  /*c450*/  BPT.TRAP 0x1 ;  /* 0x000000040000795c */ /* 0x000fea0000300000 */
[----:B------:R-:W-:-:S04]  /*c460*/  IMAD.MOV.U32 R3, RZ, RZ, 0x0 ;  /* 0x00000000ff037424 */ /* 0x000fc800078e00ff */
[----:B------:R-:W-:Y:S05]  /*c470*/  RET.REL.NODEC R2 `(matmul_kernel) ;  /* 0xffffff3802e07950 */ /* 0x000fea0003c3ffff */
.L_x_17:
[----:B------:R-:W-:-:S00]  /*c480*/  BRA `(.L_x_17) ;  /* 0xfffffffc00fc7947 */ /* 0x000fc0000383ffff */
[----:B------:R-:W-:-:S00]  /*c490*/  NOP ;  /* 0x0000000000007918 */ /* 0x000fc00000000000 */
        /* <DEDUP_REMOVED lines=14> */
.L_x_20:


//--------------------- .nv.shared.matmul_kernel  --------------------------
	.section	.nv.shared.matmul_kernel,"aw",@nobits
	.sectionflags	@""
	.align	16
	.zero		1024


//--------------------- .nv.shared.reserved.0     --------------------------
	.section	.nv.shared.reserved.0,"aw",@nobits
	.align	8
	.weak		__nv_reservedSMEM_offset_0_alias
	.size		__nv_reservedSMEM_offset_0_alias, 0, 64
	.other		__nv_reservedSMEM_offset_0_alias,@"STO_CUDA_RESERVED_SHARED STV_DEFAULT"
__nv_reservedSMEM_offset_0_alias:
	.zero		0
.nv.shared.reserved.0:
	.zero		64
	.weak		__nv_reservedSMEM_allocation_phase
	.type		__nv_reservedSMEM_allocation_phase,@object
	.size		__nv_reservedSMEM_allocation_phase,(.L_0 - __nv_reservedSMEM_allocation_phase)
__nv_reservedSMEM_allocation_phase:
	.zero		1
.L_0:
	.zero		7
	.weak		__nv_reservedSMEM_devtool_atexit_pc
	.type		__nv_reservedSMEM_devtool_atexit_pc,@object
	.size		__nv_reservedSMEM_devtool_atexit_pc,(__nv_reservedSMEM_allocation_mask - __nv_reservedSMEM_devtool_atexit_pc)
__nv_reservedSMEM_devtool_atexit_pc:
	.zero		8
	.weak		__nv_reservedSMEM_allocation_mask
	.type		__nv_reservedSMEM_allocation_mask,@object
	.size		__nv_reservedSMEM_allocation_mask,(.L_2 - __nv_reservedSMEM_allocation_mask)
__nv_reservedSMEM_allocation_mask:
	.zero		4
.L_2:


//--------------------- .nv.constant0.matmul_kernel --------------------------
	.section	.nv.constant0.matmul_kernel,"a",@progbits
	.sectionflags	@""
	.align	4
.nv.constant0.matmul_kernel:
	.zero		976


//--------------------- SYMBOLS --------------------------

	.type		.nv.reservedSmem.offset0,@object
	.size		.nv.reservedSmem.offset0,0x4
	.type		.nv.reservedSmem.cap,@object
	.size		.nv.reservedSmem.cap,0x4
